	.target	sm_90a

	.elftype	@"ET_EXEC"


//--------------------- .note.nv.tkinfo           --------------------------
	.section	.note.nv.tkinfo,"",@"SHT_NOTE"
	.sectionflags	@"SHF_NOTE_NV_TKINFO"
	.tkinfo
        /*0018*/ 	.word	0x00000002
        /*0030*/ 	.string	""
        /*0030*/ 	.string	"ptxas"
        /*0030*/ 	.string	"Cuda compilation tools, release 13.0, V13.0.88"
        /*0030*/ 	.string	"Build cuda_13.0.r13.0/compiler.36424714_0"
        /*0030*/ 	.string	"-arch sm_90a -m 64 "



//--------------------- .note.nv.cuinfo           --------------------------
	.section	.note.nv.cuinfo,"",@"SHT_NOTE"
	.sectionflags	@"SHF_NOTE_NV_CUINFO"
        /*0018*/ 	.short	0x0002
        /*001a*/ 	.short	0x005a
        /*001c*/ 	.short	0x0082
	.zero		2


//--------------------- .nv.info                  --------------------------
	.section	.nv.info,"",@"SHT_CUDA_INFO"
	.align	4


	//----- nvinfo : EIATTR_REGCOUNT
	.align		4
        /*0000*/ 	.byte	0x04, 0x2f
        /*0002*/ 	.short	(.L_12 - .L_11)
	.align		4
.L_11:
        /*0004*/ 	.word	index@(_ZN7cutlass13device_kernelINS_4conv6kernel13ConvUniversalINS1_16ConvProblemShapeILNS1_8OperatorE1ELi2EEENS1_10collective14CollectiveConvINS1_46MainloopSm90TmaGmmaWarpSpecializedImplicitGemmILS5_1ELi14ELi2EN4cute5tupleIJNSA_1CILi2EEENSC_ILi1EEESE_EEENS1_36KernelImplicitTmaWarpSpecializedSm90ELi1EEENSB_IJNSC_ILi64EEESI_NSB_IJSI_EEEEEENS_10bfloat16_tESL_NSA_8TiledMMAINSA_8MMA_AtomIJNSA_4SM904GMMA27MMA_64x64x16_F32BF16BF16_SSILNSP_5MajorE0ELSR_1ELNSP_7ScaleInE1ELSS_1EEEEEENSA_6LayoutINSB_IJSE_SE_SE_EEENSB_IJNSC_ILi0EEESX_SX_EEEEENSB_IJNSA_10UnderscoreES10_S10_EEEEENS7_6detail26Sm90ImplicitGemmTileTraitsINSA_20SM90_TMA_LOAD_IM2COLENSA_14ComposedLayoutINSA_7SwizzleILi3ELi4ELi3EEENSA_18smem_ptr_flag_bitsILi16EEENSV_INSB_IJNSB_IJNSC_ILi8EEES1B_EEENSB_IJSI_SE_EEENSB_IJSE_NSC_ILi14EEEEEEEEENSB_IJNSB_IJSI_NSC_ILi512EEEEEENSB_IJSE_SX_EEENSB_IJSX_NSC_ILi4096EEEEEEEEEEEEEvEENS14_INSA_23SM90_TMA_LOAD_MULTICASTENS16_IS18_S1A_NSV_INSB_IJS1D_S1C_S1F_EEENSB_IJS1J_S1I_S1L_EEEEEEEvEEEENS_8epilogue10collective6detail29Sm90TmaWarpSpecializedAdapterINS1Y_15DefaultEpilogueISL_NSB_IJNSB_IJlllEEESE_SX_EEES23_NS1X_6thread17LinearCombinationISL_Li1EffLNS24_9ScaleType4KindE0ELNS_15FloatRoundStyleE2ESL_EENS_4gemm15EpilogueDefaultEEEEEvvEEEEvNT_6ParamsE)
        /*0008*/ 	.word	0x0000003a


	//----- nvinfo : EIATTR_FRAME_SIZE
	.align		4
.L_12:
        /*000c*/ 	.byte	0x04, 0x11
        /*000e*/ 	.short	(.L_14 - .L_13)
	.align		4
.L_13:
        /*0010*/ 	.word	index@(_ZN7cutlass13device_kernelINS_4conv6kernel13ConvUniversalINS1_16ConvProblemShapeILNS1_8OperatorE1ELi2EEENS1_10collective14CollectiveConvINS1_46MainloopSm90TmaGmmaWarpSpecializedImplicitGemmILS5_1ELi14ELi2EN4cute5tupleIJNSA_1CILi2EEENSC_ILi1EEESE_EEENS1_36KernelImplicitTmaWarpSpecializedSm90ELi1EEENSB_IJNSC_ILi64EEESI_NSB_IJSI_EEEEEENS_10bfloat16_tESL_NSA_8TiledMMAINSA_8MMA_AtomIJNSA_4SM904GMMA27MMA_64x64x16_F32BF16BF16_SSILNSP_5MajorE0ELSR_1ELNSP_7ScaleInE1ELSS_1EEEEEENSA_6LayoutINSB_IJSE_SE_SE_EEENSB_IJNSC_ILi0EEESX_SX_EEEEENSB_IJNSA_10UnderscoreES10_S10_EEEEENS7_6detail26Sm90ImplicitGemmTileTraitsINSA_20SM90_TMA_LOAD_IM2COLENSA_14ComposedLayoutINSA_7SwizzleILi3ELi4ELi3EEENSA_18smem_ptr_flag_bitsILi16EEENSV_INSB_IJNSB_IJNSC_ILi8EEES1B_EEENSB_IJSI_SE_EEENSB_IJSE_NSC_ILi14EEEEEEEEENSB_IJNSB_IJSI_NSC_ILi512EEEEEENSB_IJSE_SX_EEENSB_IJSX_NSC_ILi4096EEEEEEEEEEEEEvEENS14_INSA_23SM90_TMA_LOAD_MULTICASTENS16_IS18_S1A_NSV_INSB_IJS1D_S1C_S1F_EEENSB_IJS1J_S1I_S1L_EEEEEEEvEEEENS_8epilogue10collective6detail29Sm90TmaWarpSpecializedAdapterINS1Y_15DefaultEpilogueISL_NSB_IJNSB_IJlllEEESE_SX_EEES23_NS1X_6thread17LinearCombinationISL_Li1EffLNS24_9ScaleType4KindE0ELNS_15FloatRoundStyleE2ESL_EENS_4gemm15EpilogueDefaultEEEEEvvEEEEvNT_6ParamsE)
        /*0014*/ 	.word	0x00000000


	//----- nvinfo : EIATTR_MIN_STACK_SIZE
	.align		4
.L_14:
        /*0018*/ 	.byte	0x04, 0x12
        /*001a*/ 	.short	(.L_16 - .L_15)
	.align		4
.L_15:
        /*001c*/ 	.word	index@(_ZN7cutlass13device_kernelINS_4conv6kernel13ConvUniversalINS1_16ConvProblemShapeILNS1_8OperatorE1ELi2EEENS1_10collective14CollectiveConvINS1_46MainloopSm90TmaGmmaWarpSpecializedImplicitGemmILS5_1ELi14ELi2EN4cute5tupleIJNSA_1CILi2EEENSC_ILi1EEESE_EEENS1_36KernelImplicitTmaWarpSpecializedSm90ELi1EEENSB_IJNSC_ILi64EEESI_NSB_IJSI_EEEEEENS_10bfloat16_tESL_NSA_8TiledMMAINSA_8MMA_AtomIJNSA_4SM904GMMA27MMA_64x64x16_F32BF16BF16_SSILNSP_5MajorE0ELSR_1ELNSP_7ScaleInE1ELSS_1EEEEEENSA_6LayoutINSB_IJSE_SE_SE_EEENSB_IJNSC_ILi0EEESX_SX_EEEEENSB_IJNSA_10UnderscoreES10_S10_EEEEENS7_6detail26Sm90ImplicitGemmTileTraitsINSA_20SM90_TMA_LOAD_IM2COLENSA_14ComposedLayoutINSA_7SwizzleILi3ELi4ELi3EEENSA_18smem_ptr_flag_bitsILi16EEENSV_INSB_IJNSB_IJNSC_ILi8EEES1B_EEENSB_IJSI_SE_EEENSB_IJSE_NSC_ILi14EEEEEEEEENSB_IJNSB_IJSI_NSC_ILi512EEEEEENSB_IJSE_SX_EEENSB_IJSX_NSC_ILi4096EEEEEEEEEEEEEvEENS14_INSA_23SM90_TMA_LOAD_MULTICASTENS16_IS18_S1A_NSV_INSB_IJS1D_S1C_S1F_EEENSB_IJS1J_S1I_S1L_EEEEEEEvEEEENS_8epilogue10collective6detail29Sm90TmaWarpSpecializedAdapterINS1Y_15DefaultEpilogueISL_NSB_IJNSB_IJlllEEESE_SX_EEES23_NS1X_6thread17LinearCombinationISL_Li1EffLNS24_9ScaleType4KindE0ELNS_15FloatRoundStyleE2ESL_EENS_4gemm15EpilogueDefaultEEEEEvvEEEEvNT_6ParamsE)
        /*0020*/ 	.word	0x00000000
.L_16:


//--------------------- .nv.compat                --------------------------
	.section	.nv.compat,"",@"SHT_CUDA_COMPAT_INFO"
	.align	4
        /*0000*/ 	.byte	0x02, 0x09, 0x01, 0x00, 0x02, 0x02, 0x04, 0x00, 0x02, 0x05, 0x05, 0x00, 0x03, 0x07, 0x01, 0x01
        /*0010*/ 	.byte	0x02, 0x03, 0x01, 0x00, 0x02, 0x06, 0x01, 0x00, 0x04, 0x0b, 0x08, 0x00, 0x00, 0x00, 0x00, 0x00
        /*0020*/ 	.byte	0x00, 0x00, 0x00, 0x00


//--------------------- .nv.info._ZN7cutlass13device_kernelINS_4conv6kernel13ConvUniversalINS1_16ConvProblemShapeILNS1_8OperatorE1ELi2EEENS1_10collective14CollectiveConvINS1_46MainloopSm90TmaGmmaWarpSpecializedImplicitGemmILS5_1ELi14ELi2EN4cute5tupleIJNSA_1CILi2EEENSC_ILi1EEESE_EEENS1_36KernelImplicitTmaWarpSpecializedSm90ELi1EEENSB_IJNSC_ILi64EEESI_NSB_IJSI_EEEEEENS_10bfloat16_tESL_NSA_8TiledMMAINSA_8MMA_AtomIJNSA_4SM904GMMA27MMA_64x64x16_F32BF16BF16_SSILNSP_5MajorE0ELSR_1ELNSP_7ScaleInE1ELSS_1EEEEEENSA_6LayoutINSB_IJSE_SE_SE_EEENSB_IJNSC_ILi0EEESX_SX_EEEEENSB_IJNSA_10UnderscoreES10_S10_EEEEENS7_6detail26Sm90ImplicitGemmTileTraitsINSA_20SM90_TMA_LOAD_IM2COLENSA_14ComposedLayoutINSA_7SwizzleILi3ELi4ELi3EEENSA_18smem_ptr_flag_bitsILi16EEENSV_INSB_IJNSB_IJNSC_ILi8EEES1B_EEENSB_IJSI_SE_EEENSB_IJSE_NSC_ILi14EEEEEEEEENSB_IJNSB_IJSI_NSC_ILi512EEEEEENSB_IJSE_SX_EEENSB_IJSX_NSC_ILi4096EEEEEEEEEEEEEvEENS14_INSA_23SM90_TMA_LOAD_MULTICASTENS16_IS18_S1A_NSV_INSB_IJS1D_S1C_S1F_EEENSB_IJS1J_S1I_S1L_EEEEEEEvEEEENS_8epilogue10collective6detail29Sm90TmaWarpSpecializedAdapterINS1Y_15DefaultEpilogueISL_NSB_IJNSB_IJlllEEESE_SX_EEES23_NS1X_6thread17LinearCombinationISL_Li1EffLNS24_9ScaleType4KindE0ELNS_15FloatRoundStyleE2ESL_EENS_4gemm15EpilogueDefaultEEEEEvvEEEEvNT_6ParamsE --------------------------
	.section	.nv.info._ZN7cutlass13device_kernelINS_4conv6kernel13ConvUniversalINS1_16ConvProblemShapeILNS1_8OperatorE1ELi2EEENS1_10collective14CollectiveConvINS1_46MainloopSm90TmaGmmaWarpSpecializedImplicitGemmILS5_1ELi14ELi2EN4cute5tupleIJNSA_1CILi2EEENSC_ILi1EEESE_EEENS1_36KernelImplicitTmaWarpSpecializedSm90ELi1EEENSB_IJNSC_ILi64EEESI_NSB_IJSI_EEEEEENS_10bfloat16_tESL_NSA_8TiledMMAINSA_8MMA_AtomIJNSA_4SM904GMMA27MMA_64x64x16_F32BF16BF16_SSILNSP_5MajorE0ELSR_1ELNSP_7ScaleInE1ELSS_1EEEEEENSA_6LayoutINSB_IJSE_SE_SE_EEENSB_IJNSC_ILi0EEESX_SX_EEEEENSB_IJNSA_10UnderscoreES10_S10_EEEEENS7_6detail26Sm90ImplicitGemmTileTraitsINSA_20SM90_TMA_LOAD_IM2COLENSA_14ComposedLayoutINSA_7SwizzleILi3ELi4ELi3EEENSA_18smem_ptr_flag_bitsILi16EEENSV_INSB_IJNSB_IJNSC_ILi8EEES1B_EEENSB_IJSI_SE_EEENSB_IJSE_NSC_ILi14EEEEEEEEENSB_IJNSB_IJSI_NSC_ILi512EEEEEENSB_IJSE_SX_EEENSB_IJSX_NSC_ILi4096EEEEEEEEEEEEEvEENS14_INSA_23SM90_TMA_LOAD_MULTICASTENS16_IS18_S1A_NSV_INSB_IJS1D_S1C_S1F_EEENSB_IJS1J_S1I_S1L_EEEEEEEvEEEENS_8epilogue10collective6detail29Sm90TmaWarpSpecializedAdapterINS1Y_15DefaultEpilogueISL_NSB_IJNSB_IJlllEEESE_SX_EEES23_NS1X_6thread17LinearCombinationISL_Li1EffLNS24_9ScaleType4KindE0ELNS_15FloatRoundStyleE2ESL_EENS_4gemm15EpilogueDefaultEEEEEvvEEEEvNT_6ParamsE,"",@"SHT_CUDA_INFO"
	.sectionflags	@""
	.align	4


	//----- nvinfo : EIATTR_CUDA_API_VERSION
	.align		4
        /*0000*/ 	.byte	0x04, 0x37
        /*0002*/ 	.short	(.L_18 - .L_17)
.L_17:
        /*0004*/ 	.word	0x00000082


	//----- nvinfo : EIATTR_KPARAM_INFO
	.align		4
.L_18:
        /*0008*/ 	.byte	0x04, 0x17
        /*000a*/ 	.short	(.L_20 - .L_19)
.L_19:
        /*000c*/ 	.word	0x00000000
        /*0010*/ 	.short	0x0000
        /*0012*/ 	.short	0x0070
        /*0014*/ 	.byte	0x00, 0xf0, 0x01, 0x0e


	//----- nvinfo : EIATTR_SPARSE_MMA_MASK
	.align		4
.L_20:
        /*0018*/ 	.byte	0x03, 0x50
        /*001a*/ 	.short	0x0000


	//----- nvinfo : EIATTR_MAXREG_COUNT
	.align		4
        /*001c*/ 	.byte	0x03, 0x1b
        /*001e*/ 	.short	0x00ff


	//----- nvinfo : EIATTR_NUM_BARRIERS
	.align		4
        /*0020*/ 	.byte	0x02, 0x4c
        /*0022*/ 	.byte	0x01
	.zero		1


	//----- nvinfo : EIATTR_MERCURY_ISA_VERSION
	.align		4
        /*0024*/ 	.byte	0x03, 0x5f
        /*0026*/ 	.short	0x0101


	//----- nvinfo : EIATTR_COOP_GROUP_MASK_REGIDS
	.align		4
        /*0028*/ 	.byte	0x04, 0x29
        /*002a*/ 	.short	(.L_22 - .L_21)


	//   ....[0]....
.L_21:
        /*002c*/ 	.word	0xffffffff


	//   ....[1]....
        /*0030*/ 	.word	0xffffffff


	//   ....[2]....
        /*0034*/ 	.word	0xffffffff


	//   ....[3]....
        /*0038*/ 	.word	0xffffffff


	//----- nvinfo : EIATTR_COOP_GROUP_INSTR_OFFSETS
	.align		4
.L_22:
        /*003c*/ 	.byte	0x04, 0x28
        /*003e*/ 	.short	(.L_24 - .L_23)


	//   ....[0]....
.L_23:
        /*0040*/ 	.word	0x00000070


	//   ....[1]....
        /*0044*/ 	.word	0x00000080


	//   ....[2]....
        /*0048*/ 	.word	0x00000140


	//   ....[3]....
        /*004c*/ 	.word	0x00000810


	//----- nvinfo : EIATTR_MBARRIER_INSTR_OFFSETS
	.align		4
.L_24:
        /*0050*/ 	.byte	0x04, 0x39
        /*0052*/ 	.short	(.L_26 - .L_25)


	//   ....[0]....
.L_25:
        /*0054*/ 	.word	0x00000310
        /*0058*/ 	.word	0x000000ff
        /*005c*/ 	.word	0x00038000
        /*0060*/ 	.short	0x0100
        /*0062*/ 	.byte	0x08
	.zero		1


	//   ....[1]....
        /*0064*/ 	.word	0x00000320
        /*0068*/ 	.word	0x000000ff
        /*006c*/ 	.word	0x00038070
        /*0070*/ 	.short	0x0100
        /*0072*/ 	.byte	0x08
	.zero		1


	//   ....[2]....
        /*0074*/ 	.word	0x00000330
        /*0078*/ 	.word	0x000000ff
        /*007c*/ 	.word	0x00038008
        /*0080*/ 	.short	0x0100
        /*0082*/ 	.byte	0x08
	.zero		1


	//   ....[3]....
        /*0084*/ 	.word	0x00000340
        /*0088*/ 	.word	0x000000ff
        /*008c*/ 	.word	0x00038078
        /*0090*/ 	.short	0x0100
        /*0092*/ 	.byte	0x08
	.zero		1


	//   ....[4]....
        /*0094*/ 	.word	0x00000350
        /*0098*/ 	.word	0x000000ff
        /*009c*/ 	.word	0x00038010
        /*00a0*/ 	.short	0x0100
        /*00a2*/ 	.byte	0x08
	.zero		1


	//   ....[5]....
        /*00a4*/ 	.word	0x00000360
        /*00a8*/ 	.word	0x000000ff
        /*00ac*/ 	.word	0x00038080
        /*00b0*/ 	.short	0x0100
        /*00b2*/ 	.byte	0x08
	.zero		1


	//   ....[6]....
        /*00b4*/ 	.word	0x00000370
        /*00b8*/ 	.word	0x000000ff
        /*00bc*/ 	.word	0x00038018
        /*00c0*/ 	.short	0x0100
        /*00c2*/ 	.byte	0x08
	.zero		1


	//   ....[7]....
        /*00c4*/ 	.word	0x00000380
        /*00c8*/ 	.word	0x000000ff
        /*00cc*/ 	.word	0x00038088
        /*00d0*/ 	.short	0x0100
        /*00d2*/ 	.byte	0x08
	.zero		1


	//   ....[8]....
        /*00d4*/ 	.word	0x00000390
        /*00d8*/ 	.word	0x000000ff
        /*00dc*/ 	.word	0x00038020
        /*00e0*/ 	.short	0x0100
        /*00e2*/ 	.byte	0x08
	.zero		1


	//   ....[9]....
        /*00e4*/ 	.word	0x000003a0
        /*00e8*/ 	.word	0x000000ff
        /*00ec*/ 	.word	0x00038090
        /*00f0*/ 	.short	0x0100
        /*00f2*/ 	.byte	0x08
	.zero		1


	//   ....[10]....
        /*00f4*/ 	.word	0x000003b0
        /*00f8*/ 	.word	0x000000ff
        /*00fc*/ 	.word	0x00038028
        /*0100*/ 	.short	0x0100
        /*0102*/ 	.byte	0x08
	.zero		1


	//   ....[11]....
        /*0104*/ 	.word	0x000003c0
        /*0108*/ 	.word	0x000000ff
        /*010c*/ 	.word	0x00038098
        /*0110*/ 	.short	0x0100
        /*0112*/ 	.byte	0x08
	.zero		1


	//   ....[12]....
        /*0114*/ 	.word	0x000003d0
        /*0118*/ 	.word	0x000000ff
        /*011c*/ 	.word	0x00038030
        /*0120*/ 	.short	0x0100
        /*0122*/ 	.byte	0x08
	.zero		1


	//   ....[13]....
        /*0124*/ 	.word	0x000003e0
        /*0128*/ 	.word	0x000000ff
        /*012c*/ 	.word	0x000380a0
        /*0130*/ 	.short	0x0100
        /*0132*/ 	.byte	0x08
	.zero		1


	//   ....[14]....
        /*0134*/ 	.word	0x000003f0
        /*0138*/ 	.word	0x000000ff
        /*013c*/ 	.word	0x00038038
        /*0140*/ 	.short	0x0100
        /*0142*/ 	.byte	0x08
	.zero		1


	//   ....[15]....
        /*0144*/ 	.word	0x00000400
        /*0148*/ 	.word	0x000000ff
        /*014c*/ 	.word	0x000380a8
        /*0150*/ 	.short	0x0100
        /*0152*/ 	.byte	0x08
	.zero		1


	//   ....[16]....
        /*0154*/ 	.word	0x00000410
        /*0158*/ 	.word	0x000000ff
        /*015c*/ 	.word	0x00038040
        /*0160*/ 	.short	0x0100
        /*0162*/ 	.byte	0x08
	.zero		1


	//   ....[17]....
        /*0164*/ 	.word	0x00000420
        /*0168*/ 	.word	0x000000ff
        /*016c*/ 	.word	0x000380b0
        /*0170*/ 	.short	0x0100
        /*0172*/ 	.byte	0x08
	.zero		1


	//   ....[18]....
        /*0174*/ 	.word	0x00000430
        /*0178*/ 	.word	0x000000ff
        /*017c*/ 	.word	0x00038048
        /*0180*/ 	.short	0x0100
        /*0182*/ 	.byte	0x08
	.zero		1


	//   ....[19]....
        /*0184*/ 	.word	0x00000440
        /*0188*/ 	.word	0x000000ff
        /*018c*/ 	.word	0x000380b8
        /*0190*/ 	.short	0x0100
        /*0192*/ 	.byte	0x08
	.zero		1


	//   ....[20]....
        /*0194*/ 	.word	0x00000450
        /*0198*/ 	.word	0x000000ff
        /*019c*/ 	.word	0x00038050
        /*01a0*/ 	.short	0x0100
        /*01a2*/ 	.byte	0x08
	.zero		1


	//   ....[21]....
        /*01a4*/ 	.word	0x00000460
        /*01a8*/ 	.word	0x000000ff
        /*01ac*/ 	.word	0x000380c0
        /*01b0*/ 	.short	0x0100
        /*01b2*/ 	.byte	0x08
	.zero		1


	//   ....[22]....
        /*01b4*/ 	.word	0x00000470
        /*01b8*/ 	.word	0x000000ff
        /*01bc*/ 	.word	0x00038058
        /*01c0*/ 	.short	0x0100
        /*01c2*/ 	.byte	0x08
	.zero		1


	//   ....[23]....
        /*01c4*/ 	.word	0x00000480
        /*01c8*/ 	.word	0x000000ff
        /*01cc*/ 	.word	0x000380c8
        /*01d0*/ 	.short	0x0100
        /*01d2*/ 	.byte	0x08
	.zero		1


	//   ....[24]....
        /*01d4*/ 	.word	0x00000490
        /*01d8*/ 	.word	0x000000ff
        /*01dc*/ 	.word	0x00038060
        /*01e0*/ 	.short	0x0100
        /*01e2*/ 	.byte	0x08
	.zero		1


	//   ....[25]....
        /*01e4*/ 	.word	0x000004a0
        /*01e8*/ 	.word	0x000000ff
        /*01ec*/ 	.word	0x000380d0
        /*01f0*/ 	.short	0x0100
        /*01f2*/ 	.byte	0x08
	.zero		1


	//   ....[26]....
        /*01f4*/ 	.word	0x000004b0
        /*01f8*/ 	.word	0x000000ff
        /*01fc*/ 	.word	0x00038068
        /*0200*/ 	.short	0x0100
        /*0202*/ 	.byte	0x08
	.zero		1


	//   ....[27]....
        /*0204*/ 	.word	0x000004c0
        /*0208*/ 	.word	0x000000ff
        /*020c*/ 	.word	0x000380d8
        /*0210*/ 	.short	0x0100
        /*0212*/ 	.byte	0x08
	.zero		1


	//   ....[28]....
        /*0214*/ 	.word	0x00000d60
        /*0218*/ 	.word	0x00000007
        /*021c*/ 	.word	0x00038000
        /*0220*/ 	.short	0x010a
        /*0222*/ 	.byte	0x3f
	.zero		1


	//   ....[29]....
        /*0224*/ 	.word	0x000010e0
        /*0228*/ 	.word	0x0000000a
        /*022c*/ 	.word	0x00038000
        /*0230*/ 	.short	0x010a
        /*0232*/ 	.byte	0x3f
	.zero		1


	//   ....[30]....
        /*0234*/ 	.word	0x00001300
        /*0238*/ 	.word	0x0000000a
        /*023c*/ 	.word	0x00000000
        /*0240*/ 	.short	0x0101
        /*0242*/ 	.byte	0x3f
	.zero		1


	//   ....[31]....
        /*0244*/ 	.word	0x00001550
        /*0248*/ 	.word	0x00000006
        /*024c*/ 	.word	0x00000000
        /*0250*/ 	.short	0x0101
        /*0252*/ 	.byte	0x3f
	.zero		1


	//   ....[32]....
        /*0254*/ 	.word	0x00003d50
        /*0258*/ 	.word	0x0000000f
        /*025c*/ 	.word	0x00038070
        /*0260*/ 	.short	0x010a
        /*0262*/ 	.byte	0x3f
	.zero		1


	//   ....[33]....
        /*0264*/ 	.word	0x00004470
        /*0268*/ 	.word	0x00000002
        /*026c*/ 	.word	0x00000000
        /*0270*/ 	.short	0x010a
        /*0272*/ 	.byte	0x3f
	.zero		1


	//   ....[34]....
        /*0274*/ 	.word	0x00004520
        /*0278*/ 	.word	0x00000002
        /*027c*/ 	.word	0x00000000
        /*0280*/ 	.short	0x010a
        /*0282*/ 	.byte	0x3f
	.zero		1


	//   ....[35]....
        /*0284*/ 	.word	0x000045d0
        /*0288*/ 	.word	0x00000002
        /*028c*/ 	.word	0x00000000
        /*0290*/ 	.short	0x010a
        /*0292*/ 	.byte	0x3f
	.zero		1


	//   ....[36]....
        /*0294*/ 	.word	0x00004680
        /*0298*/ 	.word	0x00000002
        /*029c*/ 	.word	0x00000000
        /*02a0*/ 	.short	0x010a
        /*02a2*/ 	.byte	0x3f
	.zero		1


	//   ....[37]....
        /*02a4*/ 	.word	0x00004730
        /*02a8*/ 	.word	0x00000002
        /*02ac*/ 	.word	0x00000000
        /*02b0*/ 	.short	0x010a
        /*02b2*/ 	.byte	0x3f
	.zero		1


	//   ....[38]....
        /*02b4*/ 	.word	0x000047e0
        /*02b8*/ 	.word	0x00000002
        /*02bc*/ 	.word	0x00000000
        /*02c0*/ 	.short	0x010a
        /*02c2*/ 	.byte	0x3f
	.zero		1


	//   ....[39]....
        /*02c4*/ 	.word	0x00004890
        /*02c8*/ 	.word	0x00000002
        /*02cc*/ 	.word	0x00000000
        /*02d0*/ 	.short	0x010a
        /*02d2*/ 	.byte	0x3f
	.zero		1


	//   ....[40]....
        /*02d4*/ 	.word	0x00004940
        /*02d8*/ 	.word	0x00000002
        /*02dc*/ 	.word	0x00000000
        /*02e0*/ 	.short	0x010a
        /*02e2*/ 	.byte	0x3f
	.zero		1


	//   ....[41]....
        /*02e4*/ 	.word	0x000049f0
        /*02e8*/ 	.word	0x00000002
        /*02ec*/ 	.word	0x00000000
        /*02f0*/ 	.short	0x010a
        /*02f2*/ 	.byte	0x3f
	.zero		1


	//   ....[42]....
        /*02f4*/ 	.word	0x00004aa0
        /*02f8*/ 	.word	0x00000002
        /*02fc*/ 	.word	0x00000000
        /*0300*/ 	.short	0x010a
        /*0302*/ 	.byte	0x3f
	.zero		1


	//   ....[43]....
        /*0304*/ 	.word	0x00004b50
        /*0308*/ 	.word	0x00000002
        /*030c*/ 	.word	0x00000000
        /*0310*/ 	.short	0x010a
        /*0312*/ 	.byte	0x3f
	.zero		1


	//   ....[44]....
        /*0314*/ 	.word	0x00004c00
        /*0318*/ 	.word	0x00000002
        /*031c*/ 	.word	0x00000000
        /*0320*/ 	.short	0x010a
        /*0322*/ 	.byte	0x3f
	.zero		1


	//   ....[45]....
        /*0324*/ 	.word	0x00004cb0
        /*0328*/ 	.word	0x00000002
        /*032c*/ 	.word	0x00000000
        /*0330*/ 	.short	0x010a
        /*0332*/ 	.byte	0x3f
	.zero		1


	//   ....[46]....
        /*0334*/ 	.word	0x00004d60
        /*0338*/ 	.word	0x0000000b
        /*033c*/ 	.word	0x00000000
        /*0340*/ 	.short	0x010a
        /*0342*/ 	.byte	0x3f
	.zero		1


	//----- nvinfo : EIATTR_NUM_MBARRIERS
	.align		4
.L_26:
        /*0344*/ 	.byte	0x03, 0x38
        /*0346*/ 	.short	0x001c


	//----- nvinfo : EIATTR_EXIT_INSTR_OFFSETS
	.align		4
        /*0348*/ 	.byte	0x04, 0x1c
        /*034a*/ 	.short	(.L_28 - .L_27)


	//   ....[0]....
.L_27:
        /*034c*/ 	.word	0x00000b90


	//   ....[1]....
        /*0350*/ 	.word	0x000016b0


	//   ....[2]....
        /*0354*/ 	.word	0x00003090


	//   ....[3]....
        /*0358*/ 	.word	0x000030c0


	//   ....[4]....
        /*035c*/ 	.word	0x00003b10


	//   ....[5]....
        /*0360*/ 	.word	0x00003b40


	//   ....[6]....
        /*0364*/ 	.word	0x00003b60


	//   ....[7]....
        /*0368*/ 	.word	0x00004380


	//   ....[8]....
        /*036c*/ 	.word	0x00004d90


	//----- nvinfo : EIATTR_MAX_THREADS
	.align		4
.L_28:
        /*0370*/ 	.byte	0x04, 0x05
        /*0372*/ 	.short	(.L_30 - .L_29)
.L_29:
        /*0374*/ 	.word	0x00000100
        /*0378*/ 	.word	0x00000001
        /*037c*/ 	.word	0x00000001


	//----- nvinfo : EIATTR_CRS_STACK_SIZE
	.align		4
.L_30:
        /*0380*/ 	.byte	0x04, 0x1e
        /*0382*/ 	.short	(.L_32 - .L_31)
.L_31:
        /*0384*/ 	.word	0x00000000


	//----- nvinfo : EIATTR_CBANK_PARAM_SIZE
	.align		4
.L_32:
        /*0388*/ 	.byte	0x03, 0x19
        /*038a*/ 	.short	0x03f0


	//----- nvinfo : EIATTR_PARAM_CBANK
	.align		4
        /*038c*/ 	.byte	0x04, 0x0a
        /*038e*/ 	.short	(.L_34 - .L_33)
	.align		4
.L_33:
        /*0390*/ 	.word	index@(.nv.constant0._ZN7cutlass13device_kernelINS_4conv6kernel13ConvUniversalINS1_16ConvProblemShapeILNS1_8OperatorE1ELi2EEENS1_10collective14CollectiveConvINS1_46MainloopSm90TmaGmmaWarpSpecializedImplicitGemmILS5_1ELi14ELi2EN4cute5tupleIJNSA_1CILi2EEENSC_ILi1EEESE_EEENS1_36KernelImplicitTmaWarpSpecializedSm90ELi1EEENSB_IJNSC_ILi64EEESI_NSB_IJSI_EEEEEENS_10bfloat16_tESL_NSA_8TiledMMAINSA_8MMA_AtomIJNSA_4SM904GMMA27MMA_64x64x16_F32BF16BF16_SSILNSP_5MajorE0ELSR_1ELNSP_7ScaleInE1ELSS_1EEEEEENSA_6LayoutINSB_IJSE_SE_SE_EEENSB_IJNSC_ILi0EEESX_SX_EEEEENSB_IJNSA_10UnderscoreES10_S10_EEEEENS7_6detail26Sm90ImplicitGemmTileTraitsINSA_20SM90_TMA_LOAD_IM2COLENSA_14ComposedLayoutINSA_7SwizzleILi3ELi4ELi3EEENSA_18smem_ptr_flag_bitsILi16EEENSV_INSB_IJNSB_IJNSC_ILi8EEES1B_EEENSB_IJSI_SE_EEENSB_IJSE_NSC_ILi14EEEEEEEEENSB_IJNSB_IJSI_NSC_ILi512EEEEEENSB_IJSE_SX_EEENSB_IJSX_NSC_ILi4096EEEEEEEEEEEEEvEENS14_INSA_23SM90_TMA_LOAD_MULTICASTENS16_IS18_S1A_NSV_INSB_IJS1D_S1C_S1F_EEENSB_IJS1J_S1I_S1L_EEEEEEEvEEEENS_8epilogue10collective6detail29Sm90TmaWarpSpecializedAdapterINS1Y_15DefaultEpilogueISL_NSB_IJNSB_IJlllEEESE_SX_EEES23_NS1X_6thread17LinearCombinationISL_Li1EffLNS24_9ScaleType4KindE0ELNS_15FloatRoundStyleE2ESL_EENS_4gemm15EpilogueDefaultEEEEEvvEEEEvNT_6ParamsE)
        /*0394*/ 	.short	0x0210
        /*0396*/ 	.short	0x03f0


	//----- nvinfo : EIATTR_SW_WAR
	.align		4
.L_34:
        /*0398*/ 	.byte	0x04, 0x36
        /*039a*/ 	.short	(.L_36 - .L_35)
.L_35:
        /*039c*/ 	.word	0x00000008
.L_36:


//--------------------- .nv.callgraph             --------------------------
	.section	.nv.callgraph,"",@"SHT_CUDA_CALLGRAPH"
	.align	4
	.sectionentsize	8
	.align		4
        /*0000*/ 	.word	0x00000000
	.align		4
        /*0004*/ 	.word	0xffffffff
	.align		4
        /*0008*/ 	.word	0x00000000
	.align		4
        /*000c*/ 	.word	0xfffffffe
	.align		4
        /*0010*/ 	.word	0x00000000
	.align		4
        /*0014*/ 	.word	0xfffffffd
	.align		4
        /*0018*/ 	.word	0x00000000
	.align		4
        /*001c*/ 	.word	0xfffffffc


//--------------------- .nv.constant4             --------------------------
	.section	.nv.constant4,"a",@progbits
	.align	8
	.align		8
.nv.constant4:
        /*0000*/ 	.dword	_ZN39_INTERNAL_f16a7291_4_k_cu_d59fdd64_31514cuda3std3__45__cpo5beginE
	.align		8
        /*0008*/ 	.dword	_ZN39_INTERNAL_f16a7291_4_k_cu_d59fdd64_31514cuda3std3__45__cpo3endE
	.align		8
        /*0010*/ 	.dword	_ZN39_INTERNAL_f16a7291_4_k_cu_d59fdd64_31514cuda3std3__45__cpo6cbeginE
	.align		8
        /*0018*/ 	.dword	_ZN39_INTERNAL_f16a7291_4_k_cu_d59fdd64_31514cuda3std3__45__cpo4cendE
	.align		8
        /*0020*/ 	.dword	_ZN39_INTERNAL_f16a7291_4_k_cu_d59fdd64_31514cuda3std3__441_GLOBAL__N__f16a7291_4_k_cu_d59fdd64_31516ignoreE
	.align		8
        /*0028*/ 	.dword	_ZN39_INTERNAL_f16a7291_4_k_cu_d59fdd64_31514cuda3std3__419piecewise_constructE
	.align		8
        /*0030*/ 	.dword	_ZN39_INTERNAL_f16a7291_4_k_cu_d59fdd64_31514cuda3std3__48in_placeE
	.align		8
        /*0038*/ 	.dword	_ZN39_INTERNAL_f16a7291_4_k_cu_d59fdd64_31514cuda3std6ranges3__45__cpo4swapE
	.align		8
        /*0040*/ 	.dword	_ZN39_INTERNAL_f16a7291_4_k_cu_d59fdd64_31514cuda3std6ranges3__45__cpo9iter_moveE
	.align		8
        /*0048*/ 	.dword	_ZN39_INTERNAL_f16a7291_4_k_cu_d59fdd64_31514cute7productE
	.align		8
        /*0050*/ 	.dword	_ZN39_INTERNAL_f16a7291_4_k_cu_d59fdd64_31514cute1_E


//--------------------- .text._ZN7cutlass13device_kernelINS_4conv6kernel13ConvUniversalINS1_16ConvProblemShapeILNS1_8OperatorE1ELi2EEENS1_10collective14CollectiveConvINS1_46MainloopSm90TmaGmmaWarpSpecializedImplicitGemmILS5_1ELi14ELi2EN4cute5tupleIJNSA_1CILi2EEENSC_ILi1EEESE_EEENS1_36KernelImplicitTmaWarpSpecializedSm90ELi1EEENSB_IJNSC_ILi64EEESI_NSB_IJSI_EEEEEENS_10bfloat16_tESL_NSA_8TiledMMAINSA_8MMA_AtomIJNSA_4SM904GMMA27MMA_64x64x16_F32BF16BF16_SSILNSP_5MajorE0ELSR_1ELNSP_7ScaleInE1ELSS_1EEEEEENSA_6LayoutINSB_IJSE_SE_SE_EEENSB_IJNSC_ILi0EEESX_SX_EEEEENSB_IJNSA_10UnderscoreES10_S10_EEEEENS7_6detail26Sm90ImplicitGemmTileTraitsINSA_20SM90_TMA_LOAD_IM2COLENSA_14ComposedLayoutINSA_7SwizzleILi3ELi4ELi3EEENSA_18smem_ptr_flag_bitsILi16EEENSV_INSB_IJNSB_IJNSC_ILi8EEES1B_EEENSB_IJSI_SE_EEENSB_IJSE_NSC_ILi14EEEEEEEEENSB_IJNSB_IJSI_NSC_ILi512EEEEEENSB_IJSE_SX_EEENSB_IJSX_NSC_ILi4096EEEEEEEEEEEEEvEENS14_INSA_23SM90_TMA_LOAD_MULTICASTENS16_IS18_S1A_NSV_INSB_IJS1D_S1C_S1F_EEENSB_IJS1J_S1I_S1L_EEEEEEEvEEEENS_8epilogue10collective6detail29Sm90TmaWarpSpecializedAdapterINS1Y_15DefaultEpilogueISL_NSB_IJNSB_IJlllEEESE_SX_EEES23_NS1X_6thread17LinearCombinationISL_Li1EffLNS24_9ScaleType4KindE0ELNS_15FloatRoundStyleE2ESL_EENS_4gemm15EpilogueDefaultEEEEEvvEEEEvNT_6ParamsE --------------------------
	.section	.text._ZN7cutlass13device_kernelINS_4conv6kernel13ConvUniversalINS1_16ConvProblemShapeILNS1_8OperatorE1ELi2EEENS1_10collective14CollectiveConvINS1_46MainloopSm90TmaGmmaWarpSpecializedImplicitGemmILS5_1ELi14ELi2EN4cute5tupleIJNSA_1CILi2EEENSC_ILi1EEESE_EEENS1_36KernelImplicitTmaWarpSpecializedSm90ELi1EEENSB_IJNSC_ILi64EEESI_NSB_IJSI_EEEEEENS_10bfloat16_tESL_NSA_8TiledMMAINSA_8MMA_AtomIJNSA_4SM904GMMA27MMA_64x64x16_F32BF16BF16_SSILNSP_5MajorE0ELSR_1ELNSP_7ScaleInE1ELSS_1EEEEEENSA_6LayoutINSB_IJSE_SE_SE_EEENSB_IJNSC_ILi0EEESX_SX_EEEEENSB_IJNSA_10UnderscoreES10_S10_EEEEENS7_6detail26Sm90ImplicitGemmTileTraitsINSA_20SM90_TMA_LOAD_IM2COLENSA_14ComposedLayoutINSA_7SwizzleILi3ELi4ELi3EEENSA_18smem_ptr_flag_bitsILi16EEENSV_INSB_IJNSB_IJNSC_ILi8EEES1B_EEENSB_IJSI_SE_EEENSB_IJSE_NSC_ILi14EEEEEEEEENSB_IJNSB_IJSI_NSC_ILi512EEEEEENSB_IJSE_SX_EEENSB_IJSX_NSC_ILi4096EEEEEEEEEEEEEvEENS14_INSA_23SM90_TMA_LOAD_MULTICASTENS16_IS18_S1A_NSV_INSB_IJS1D_S1C_S1F_EEENSB_IJS1J_S1I_S1L_EEEEEEEvEEEENS_8epilogue10collective6detail29Sm90TmaWarpSpecializedAdapterINS1Y_15DefaultEpilogueISL_NSB_IJNSB_IJlllEEESE_SX_EEES23_NS1X_6thread17LinearCombinationISL_Li1EffLNS24_9ScaleType4KindE0ELNS_15FloatRoundStyleE2ESL_EENS_4gemm15EpilogueDefaultEEEEEvvEEEEvNT_6ParamsE,"ax",@progbits
	.align	128
.text._ZN7cutlass13device_kernelINS_4conv6kernel13ConvUniversalINS1_16ConvProblemShapeILNS1_8OperatorE1ELi2EEENS1_10collective14CollectiveConvINS1_46MainloopSm90TmaGmmaWarpSpecializedImplicitGemmILS5_1ELi14ELi2EN4cute5tupleIJNSA_1CILi2EEENSC_ILi1EEESE_EEENS1_36KernelImplicitTmaWarpSpecializedSm90ELi1EEENSB_IJNSC_ILi64EEESI_NSB_IJSI_EEEEEENS_10bfloat16_tESL_NSA_8TiledMMAINSA_8MMA_AtomIJNSA_4SM904GMMA27MMA_64x64x16_F32BF16BF16_SSILNSP_5MajorE0ELSR_1ELNSP_7ScaleInE1ELSS_1EEEEEENSA_6LayoutINSB_IJSE_SE_SE_EEENSB_IJNSC_ILi0EEESX_SX_EEEEENSB_IJNSA_10UnderscoreES10_S10_EEEEENS7_6detail26Sm90ImplicitGemmTileTraitsINSA_20SM90_TMA_LOAD_IM2COLENSA_14ComposedLayoutINSA_7SwizzleILi3ELi4ELi3EEENSA_18smem_ptr_flag_bitsILi16EEENSV_INSB_IJNSB_IJNSC_ILi8EEES1B_EEENSB_IJSI_SE_EEENSB_IJSE_NSC_ILi14EEEEEEEEENSB_IJNSB_IJSI_NSC_ILi512EEEEEENSB_IJSE_SX_EEENSB_IJSX_NSC_ILi4096EEEEEEEEEEEEEvEENS14_INSA_23SM90_TMA_LOAD_MULTICASTENS16_IS18_S1A_NSV_INSB_IJS1D_S1C_S1F_EEENSB_IJS1J_S1I_S1L_EEEEEEEvEEEENS_8epilogue10collective6detail29Sm90TmaWarpSpecializedAdapterINS1Y_15DefaultEpilogueISL_NSB_IJNSB_IJlllEEESE_SX_EEES23_NS1X_6thread17LinearCombinationISL_Li1EffLNS24_9ScaleType4KindE0ELNS_15FloatRoundStyleE2ESL_EENS_4gemm15EpilogueDefaultEEEEEvvEEEEvNT_6ParamsE:
        .type           _ZN7cutlass13device_kernelINS_4conv6kernel13ConvUniversalINS1_16ConvProblemShapeILNS1_8OperatorE1ELi2EEENS1_10collective14CollectiveConvINS1_46MainloopSm90TmaGmmaWarpSpecializedImplicitGemmILS5_1ELi14ELi2EN4cute5tupleIJNSA_1CILi2EEENSC_ILi1EEESE_EEENS1_36KernelImplicitTmaWarpSpecializedSm90ELi1EEENSB_IJNSC_ILi64EEESI_NSB_IJSI_EEEEEENS_10bfloat16_tESL_NSA_8TiledMMAINSA_8MMA_AtomIJNSA_4SM904GMMA27MMA_64x64x16_F32BF16BF16_SSILNSP_5MajorE0ELSR_1ELNSP_7ScaleInE1ELSS_1EEEEEENSA_6LayoutINSB_IJSE_SE_SE_EEENSB_IJNSC_ILi0EEESX_SX_EEEEENSB_IJNSA_10UnderscoreES10_S10_EEEEENS7_6detail26Sm90ImplicitGemmTileTraitsINSA_20SM90_TMA_LOAD_IM2COLENSA_14ComposedLayoutINSA_7SwizzleILi3ELi4ELi3EEENSA_18smem_ptr_flag_bitsILi16EEENSV_INSB_IJNSB_IJNSC_ILi8EEES1B_EEENSB_IJSI_SE_EEENSB_IJSE_NSC_ILi14EEEEEEEEENSB_IJNSB_IJSI_NSC_ILi512EEEEEENSB_IJSE_SX_EEENSB_IJSX_NSC_ILi4096EEEEEEEEEEEEEvEENS14_INSA_23SM90_TMA_LOAD_MULTICASTENS16_IS18_S1A_NSV_INSB_IJS1D_S1C_S1F_EEENSB_IJS1J_S1I_S1L_EEEEEEEvEEEENS_8epilogue10collective6detail29Sm90TmaWarpSpecializedAdapterINS1Y_15DefaultEpilogueISL_NSB_IJNSB_IJlllEEESE_SX_EEES23_NS1X_6thread17LinearCombinationISL_Li1EffLNS24_9ScaleType4KindE0ELNS_15FloatRoundStyleE2ESL_EENS_4gemm15EpilogueDefaultEEEEEvvEEEEvNT_6ParamsE,@function
        .size           _ZN7cutlass13device_kernelINS_4conv6kernel13ConvUniversalINS1_16ConvProblemShapeILNS1_8OperatorE1ELi2EEENS1_10collective14CollectiveConvINS1_46MainloopSm90TmaGmmaWarpSpecializedImplicitGemmILS5_1ELi14ELi2EN4cute5tupleIJNSA_1CILi2EEENSC_ILi1EEESE_EEENS1_36KernelImplicitTmaWarpSpecializedSm90ELi1EEENSB_IJNSC_ILi64EEESI_NSB_IJSI_EEEEEENS_10bfloat16_tESL_NSA_8TiledMMAINSA_8MMA_AtomIJNSA_4SM904GMMA27MMA_64x64x16_F32BF16BF16_SSILNSP_5MajorE0ELSR_1ELNSP_7ScaleInE1ELSS_1EEEEEENSA_6LayoutINSB_IJSE_SE_SE_EEENSB_IJNSC_ILi0EEESX_SX_EEEEENSB_IJNSA_10UnderscoreES10_S10_EEEEENS7_6detail26Sm90ImplicitGemmTileTraitsINSA_20SM90_TMA_LOAD_IM2COLENSA_14ComposedLayoutINSA_7SwizzleILi3ELi4ELi3EEENSA_18smem_ptr_flag_bitsILi16EEENSV_INSB_IJNSB_IJNSC_ILi8EEES1B_EEENSB_IJSI_SE_EEENSB_IJSE_NSC_ILi14EEEEEEEEENSB_IJNSB_IJSI_NSC_ILi512EEEEEENSB_IJSE_SX_EEENSB_IJSX_NSC_ILi4096EEEEEEEEEEEEEvEENS14_INSA_23SM90_TMA_LOAD_MULTICASTENS16_IS18_S1A_NSV_INSB_IJS1D_S1C_S1F_EEENSB_IJS1J_S1I_S1L_EEEEEEEvEEEENS_8epilogue10collective6detail29Sm90TmaWarpSpecializedAdapterINS1Y_15DefaultEpilogueISL_NSB_IJNSB_IJlllEEESE_SX_EEES23_NS1X_6thread17LinearCombinationISL_Li1EffLNS24_9ScaleType4KindE0ELNS_15FloatRoundStyleE2ESL_EENS_4gemm15EpilogueDefaultEEEEEvvEEEEvNT_6ParamsE,(.L_x_112 - _ZN7cutlass13device_kernelINS_4conv6kernel13ConvUniversalINS1_16ConvProblemShapeILNS1_8OperatorE1ELi2EEENS1_10collective14CollectiveConvINS1_46MainloopSm90TmaGmmaWarpSpecializedImplicitGemmILS5_1ELi14ELi2EN4cute5tupleIJNSA_1CILi2EEENSC_ILi1EEESE_EEENS1_36KernelImplicitTmaWarpSpecializedSm90ELi1EEENSB_IJNSC_ILi64EEESI_NSB_IJSI_EEEEEENS_10bfloat16_tESL_NSA_8TiledMMAINSA_8MMA_AtomIJNSA_4SM904GMMA27MMA_64x64x16_F32BF16BF16_SSILNSP_5MajorE0ELSR_1ELNSP_7ScaleInE1ELSS_1EEEEEENSA_6LayoutINSB_IJSE_SE_SE_EEENSB_IJNSC_ILi0EEESX_SX_EEEEENSB_IJNSA_10UnderscoreES10_S10_EEEEENS7_6detail26Sm90ImplicitGemmTileTraitsINSA_20SM90_TMA_LOAD_IM2COLENSA_14ComposedLayoutINSA_7SwizzleILi3ELi4ELi3EEENSA_18smem_ptr_flag_bitsILi16EEENSV_INSB_IJNSB_IJNSC_ILi8EEES1B_EEENSB_IJSI_SE_EEENSB_IJSE_NSC_ILi14EEEEEEEEENSB_IJNSB_IJSI_NSC_ILi512EEEEEENSB_IJSE_SX_EEENSB_IJSX_NSC_ILi4096EEEEEEEEEEEEEvEENS14_INSA_23SM90_TMA_LOAD_MULTICASTENS16_IS18_S1A_NSV_INSB_IJS1D_S1C_S1F_EEENSB_IJS1J_S1I_S1L_EEEEEEEvEEEENS_8epilogue10collective6detail29Sm90TmaWarpSpecializedAdapterINS1Y_15DefaultEpilogueISL_NSB_IJNSB_IJlllEEESE_SX_EEES23_NS1X_6thread17LinearCombinationISL_Li1EffLNS24_9ScaleType4KindE0ELNS_15FloatRoundStyleE2ESL_EENS_4gemm15EpilogueDefaultEEEEEvvEEEEvNT_6ParamsE)
        .other          _ZN7cutlass13device_kernelINS_4conv6kernel13ConvUniversalINS1_16ConvProblemShapeILNS1_8OperatorE1ELi2EEENS1_10collective14CollectiveConvINS1_46MainloopSm90TmaGmmaWarpSpecializedImplicitGemmILS5_1ELi14ELi2EN4cute5tupleIJNSA_1CILi2EEENSC_ILi1EEESE_EEENS1_36KernelImplicitTmaWarpSpecializedSm90ELi1EEENSB_IJNSC_ILi64EEESI_NSB_IJSI_EEEEEENS_10bfloat16_tESL_NSA_8TiledMMAINSA_8MMA_AtomIJNSA_4SM904GMMA27MMA_64x64x16_F32BF16BF16_SSILNSP_5MajorE0ELSR_1ELNSP_7ScaleInE1ELSS_1EEEEEENSA_6LayoutINSB_IJSE_SE_SE_EEENSB_IJNSC_ILi0EEESX_SX_EEEEENSB_IJNSA_10UnderscoreES10_S10_EEEEENS7_6detail26Sm90ImplicitGemmTileTraitsINSA_20SM90_TMA_LOAD_IM2COLENSA_14ComposedLayoutINSA_7SwizzleILi3ELi4ELi3EEENSA_18smem_ptr_flag_bitsILi16EEENSV_INSB_IJNSB_IJNSC_ILi8EEES1B_EEENSB_IJSI_SE_EEENSB_IJSE_NSC_ILi14EEEEEEEEENSB_IJNSB_IJSI_NSC_ILi512EEEEEENSB_IJSE_SX_EEENSB_IJSX_NSC_ILi4096EEEEEEEEEEEEEvEENS14_INSA_23SM90_TMA_LOAD_MULTICASTENS16_IS18_S1A_NSV_INSB_IJS1D_S1C_S1F_EEENSB_IJS1J_S1I_S1L_EEEEEEEvEEEENS_8epilogue10collective6detail29Sm90TmaWarpSpecializedAdapterINS1Y_15DefaultEpilogueISL_NSB_IJNSB_IJlllEEESE_SX_EEES23_NS1X_6thread17LinearCombinationISL_Li1EffLNS24_9ScaleType4KindE0ELNS_15FloatRoundStyleE2ESL_EENS_4gemm15EpilogueDefaultEEEEEvvEEEEvNT_6ParamsE,@"STO_CUDA_ENTRY STV_DEFAULT"
_ZN7cutlass13device_kernelINS_4conv6kernel13ConvUniversalINS1_16ConvProblemShapeILNS1_8OperatorE1ELi2EEENS1_10collective14CollectiveConvINS1_46MainloopSm90TmaGmmaWarpSpecializedImplicitGemmILS5_1ELi14ELi2EN4cute5tupleIJNSA_1CILi2EEENSC_ILi1EEESE_EEENS1_36KernelImplicitTmaWarpSpecializedSm90ELi1EEENSB_IJNSC_ILi64EEESI_NSB_IJSI_EEEEEENS_10bfloat16_tESL_NSA_8TiledMMAINSA_8MMA_AtomIJNSA_4SM904GMMA27MMA_64x64x16_F32BF16BF16_SSILNSP_5MajorE0ELSR_1ELNSP_7ScaleInE1ELSS_1EEEEEENSA_6LayoutINSB_IJSE_SE_SE_EEENSB_IJNSC_ILi0EEESX_SX_EEEEENSB_IJNSA_10UnderscoreES10_S10_EEEEENS7_6detail26Sm90ImplicitGemmTileTraitsINSA_20SM90_TMA_LOAD_IM2COLENSA_14ComposedLayoutINSA_7SwizzleILi3ELi4ELi3EEENSA_18smem_ptr_flag_bitsILi16EEENSV_INSB_IJNSB_IJNSC_ILi8EEES1B_EEENSB_IJSI_SE_EEENSB_IJSE_NSC_ILi14EEEEEEEEENSB_IJNSB_IJSI_NSC_ILi512EEEEEENSB_IJSE_SX_EEENSB_IJSX_NSC_ILi4096EEEEEEEEEEEEEvEENS14_INSA_23SM90_TMA_LOAD_MULTICASTENS16_IS18_S1A_NSV_INSB_IJS1D_S1C_S1F_EEENSB_IJS1J_S1I_S1L_EEEEEEEvEEEENS_8epilogue10collective6detail29Sm90TmaWarpSpecializedAdapterINS1Y_15DefaultEpilogueISL_NSB_IJNSB_IJlllEEESE_SX_EEES23_NS1X_6thread17LinearCombinationISL_Li1EffLNS24_9ScaleType4KindE0ELNS_15FloatRoundStyleE2ESL_EENS_4gemm15EpilogueDefaultEEEEEvvEEEEvNT_6ParamsE:
[----:B------:R-:W-:Y:S01]  /*0000*/  LDC R1, c[0x0][0x28] ;  /* 0x00000a00ff017b82 */ /* 0x000fe20000000800 */
[----:B------:R-:W0:Y:S01]  /*0010*/  S2R R6, SR_TID.X ;  /* 0x0000000000067919 */ /* 0x000e220000002100 */
[----:B------:R-:W-:Y:S01]  /*0020*/  ELECT P0, URZ, PT ;  /* 0x00000000003f782f */ /* 0x000fe20003800000 */
[----:B------:R-:W-:Y:S01]  /*0030*/  BSSY B0, `(.L_x_0) ;  /* 0x0000010000007945 */ /* 0x000fe20003800000 */
[----:B------:R-:W1:Y:S01]  /*0040*/  S2R R7, SR_CTAID.X ;  /* 0x0000000000077919 */ /* 0x000e620000002500 */
[--C-:B0-----:R-:W-:Y:S02]  /*0050*/  SHF.R.U32.HI R0, RZ, 0x5, R6.reuse ;  /* 0x00000005ff007819 */ /* 0x101fe40000011606 */
[----:B------:R-:W-:-:S03]  /*0060*/  SHF.R.U32.HI R8, RZ, 0x7, R6 ;  /* 0x00000007ff087819 */ /* 0x000fc60000011606 */
[----:B------:R-:W0:Y:S04]  /*0070*/  SHFL.IDX PT, R2, R0, RZ, 0x1f ;  /* 0x00001fff00027589 */ /* 0x000e2800000e0000 */
[----:B------:R-:W2:Y:S01]  /*0080*/  SHFL.IDX PT, R8, R8, RZ, 0x1f ;  /* 0x00001fff08087589 */ /* 0x000ea200000e0000 */
[----:B0-----:R-:W-:-:S13]  /*0090*/  ISETP.NE.OR P0, PT, R2, RZ, !P0 ;  /* 0x000000ff0200720c */ /* 0x001fda0004705670 */
[----:B-12---:R-:W-:Y:S05]  /*00a0*/  @P0 BRA `(.L_x_1) ;  /* 0x0000000000200947 */ /* 0x006fea0003800000 */
[----:B------:R-:W-:Y:S02]  /*00b0*/  ULDC.64 UR4, c[0x0][0x198] ;  /* 0x0000660000047ab9 */ /* 0x000fe40000000a00 */
[----:B------:R-:W-:Y:S02]  /*00c0*/  UIADD3 UR6, UP0, UR4, 0xf0, URZ ;  /* 0x000000f004067890 */ /* 0x000fe4000ff1e03f */
[----:B------:R-:W-:Y:S02]  /*00d0*/  UIADD3 UR4, UP1, UR4, 0x1f0, URZ ;  /* 0x000001f004047890 */ /* 0x000fe4000ff3e03f */
[----:B------:R-:W-:Y:S02]  /*00e0*/  UIADD3.X UR7, URZ, UR5, URZ, UP0, !UPT ;  /* 0x000000053f077290 */ /* 0x000fe400087fe43f */
[----:B------:R-:W-:-:S07]  /*00f0*/  UIADD3.X UR5, URZ, UR5, URZ, UP1, !UPT ;  /* 0x000000053f057290 */ /* 0x000fce0008ffe43f */
[----:B------:R0:W-:Y:S02]  /*0100*/  UTMACCTL.PF [UR6] ;  /* 0x00000000060079b9 */ /* 0x0001e40008040000 */
[----:B------:R0:W-:Y:S02]  /*0110*/  UTMACCTL.PF [UR4] ;  /* 0x00000000040079b9 */ /* 0x0001e40008040000 */
[----:B0-----:R-:W-:Y:S01]  /*0120*/  NOP ;  /* 0x0000000000007918 */ /* 0x001fe20000000000 */
.L_x_1:
[----:B------:R-:W-:Y:S05]  /*0130*/  BSYNC B0 ;  /* 0x0000000000007941 */ /* 0x000fea0003800000 */
.L_x_0:
[----:B------:R-:W0:Y:S01]  /*0140*/  SHFL.IDX PT, R0, R0, RZ, 0x1f ;  /* 0x00001fff00007589 */ /* 0x000e2200000e0000 */
[----:B------:R-:W-:Y:S02]  /*0150*/  SHF.R.S32.HI R3, RZ, 0x1f, R6 ;  /* 0x0000001fff037819 */ /* 0x000fe40000011406 */
[----:B------:R-:W-:Y:S01]  /*0160*/  I2FP.F32.U32 R11, R7 ;  /* 0x00000007000b7245 */ /* 0x000fe20000201000 */
[----:B------:R-:W1:Y:S01]  /*0170*/  S2R R9, SR_CTAID.Y ;  /* 0x0000000000097919 */ /* 0x000e620000002600 */
[----:B------:R-:W-:-:S04]  /*0180*/  LEA.HI R3, R3, R6, RZ, 0x7 ;  /* 0x0000000603037211 */ /* 0x000fc800078f38ff */
[----:B------:R-:W-:-:S05]  /*0190*/  LOP3.LUT R3, R3, 0xffffff80, RZ, 0xc0, !PT ;  /* 0xffffff8003037812 */ /* 0x000fca00078ec0ff */
[----:B------:R-:W-:-:S05]  /*01a0*/  IMAD.IADD R10, R6, 0x1, -R3 ;  /* 0x00000001060a7824 */ /* 0x000fca00078e0a03 */
[----:B------:R-:W-:-:S04]  /*01b0*/  SHF.R.S32.HI R3, RZ, 0x1f, R10 ;  /* 0x0000001fff037819 */ /* 0x000fc8000001140a */
[----:B------:R-:W-:Y:S02]  /*01c0*/  LEA.HI R3, R3, R10, RZ, 0x3 ;  /* 0x0000000a03037211 */ /* 0x000fe400078f18ff */
[----:B0-----:R-:W-:Y:S02]  /*01d0*/  ISETP.NE.AND P0, PT, R0, RZ, PT ;  /* 0x000000ff0000720c */ /* 0x001fe40003f05270 */
[--C-:B------:R-:W-:Y:S02]  /*01e0*/  SHF.R.S32.HI R4, RZ, 0x3, R3.reuse ;  /* 0x00000003ff047819 */ /* 0x100fe40000011403 */
[----:B------:R-:W-:Y:S02]  /*01f0*/  SHF.R.S32.HI R3, RZ, 0x1f, R3 ;  /* 0x0000001fff037819 */ /* 0x000fe40000011403 */
[----:B------:R-:W-:-:S07]  /*0200*/  SHF.R.S32.HI R5, RZ, 0x1f, R0 ;  /* 0x0000001fff057819 */ /* 0x000fce0000011400 */
[----:B-1----:R-:W-:Y:S05]  /*0210*/  @P0 BRA `(.L_x_2) ;  /* 0x0000000000b40947 */ /* 0x002fea0003800000 */
[----:B------:R-:W-:Y:S01]  /*0220*/  ELECT P0, URZ, PT ;  /* 0x00000000003f782f */ /* 0x000fe20003800000 */
[----:B------:R-:W-:-:S12]  /*0230*/  BSSY B0, `(.L_x_2) ;  /* 0x000002b000007945 */ /* 0x000fd80003800000 */
[----:B------:R-:W-:Y:S05]  /*0240*/  @!P0 BRA `(.L_x_3) ;  /* 0x0000000000a48947 */ /* 0x000fea0003800000 */
[----:B------:R-:W0:Y:S01]  /*0250*/  S2UR UR8, SR_CgaCtaId ;  /* 0x00000000000879c3 */ /* 0x000e220000008800 */
[----:B------:R-:W-:Y:S01]  /*0260*/  UMOV UR4, 0x400 ;  /* 0x0000040000047882 */ /* 0x000fe20000000000 */
[----:B------:R-:W-:Y:S01]  /*0270*/  UMOV UR5, 0x1 ;  /* 0x0000000100057882 */ /* 0x000fe20000000000 */
[----:B------:R-:W-:Y:S02]  /*0280*/  UMOV UR6, 0x2 ;  /* 0x0000000200067882 */ /* 0x000fe40000000000 */
[----:B------:R-:W-:-:S04]  /*0290*/  UIADD3 UR6, -UR6, 0x100000, URZ ;  /* 0x0010000006067890 */ /* 0x000fc8000fffe13f */
[----:B------:R-:W-:Y:S02]  /*02a0*/  USHF.L.U32 UR7, UR6, 0xb, URZ ;  /* 0x0000000b06077899 */ /* 0x000fe4000800063f */
[----:B------:R-:W-:Y:S02]  /*02b0*/  USHF.L.U32 UR6, UR6, 0x1, URZ ;  /* 0x0000000106067899 */ /* 0x000fe4000800063f */
[----:B0-----:R-:W-:Y:S02]  /*02c0*/  ULEA UR8, UR8, UR4, 0x18 ;  /* 0x0000000408087291 */ /* 0x001fe4000f8ec03f */
[----:B------:R-:W-:-:S04]  /*02d0*/  UIADD3 UR4, -UR5, 0x100000, URZ ;  /* 0x0010000005047890 */ /* 0x000fc8000fffe13f */
[----:B------:R-:W-:Y:S02]  /*02e0*/  USHF.L.U32 UR5, UR4, 0xb, URZ ;  /* 0x0000000b04057899 */ /* 0x000fe4000800063f */
[----:B------:R-:W-:Y:S01]  /*02f0*/  USHF.L.U32 UR4, UR4, 0x1, URZ ;  /* 0x0000000104047899 */ /* 0x000fe2000800063f */
[----:B------:R-:W0:Y:S11]  /*0300*/  FENCE.VIEW.ASYNC.S ;  /* 0x00000000000073c6 */ /* 0x000e360000000000 */
[----:B0-----:R0:W1:Y:S01]  /*0310*/  SYNCS.EXCH.64 URZ, [UR8+0x38000], UR4 ;  /* 0x03800004083f75b2 */ /* 0x0010620008000100 */
[----:B------:R0:W2:Y:S01]  /*0320*/  SYNCS.EXCH.64 URZ, [UR8+0x38070], UR6 ;  /* 0x03807006083f75b2 */ /* 0x0000a20008000100 */
[----:B------:R0:W3:Y:S01]  /*0330*/  SYNCS.EXCH.64 URZ, [UR8+0x38008], UR4 ;  /* 0x03800804083f75b2 */ /* 0x0000e20008000100 */
[----:B------:R0:W4:Y:S01]  /*0340*/  SYNCS.EXCH.64 URZ, [UR8+0x38078], UR6 ;  /* 0x03807806083f75b2 */ /* 0x0001220008000100 */
[----:B------:R0:W0:Y:S01]  /*0350*/  SYNCS.EXCH.64 URZ, [UR8+0x38010], UR4 ;  /* 0x03801004083f75b2 */ /* 0x0000220008000100 */
        /* <DEDUP_REMOVED lines=23> */
[----:B-1234-:R-:W-:Y:S01]  /*04d0*/  NOP ;  /* 0x0000000000007918 */ /* 0x01efe20000000000 */
.L_x_3:
[----:B0-----:R-:W-:Y:S05]  /*04e0*/  BSYNC B0 ;  /* 0x0000000000007941 */ /* 0x001fea0003800000 */
.L_x_2:
[----:B------:R-:W-:Y:S01]  /*04f0*/  ULDC UR4, c[0x0][0x150] ;  /* 0x0000540000047ab9 */ /* 0x000fe20000000800 */
[----:B------:R-:W-:Y:S01]  /*0500*/  LEA.HI R3, R3, R4, RZ, 0x2 ;  /* 0x0000000403037211 */ /* 0x000fe200078f10ff */
[----:B------:R-:W-:Y:S01]  /*0510*/  FMUL R11, R11, UR4 ;  /* 0x000000040b0b7c20 */ /* 0x000fe20008400000 */
[----:B------:R-:W-:Y:S01]  /*0520*/  LEA.HI R5, R5, R0, RZ, 0x2 ;  /* 0x0000000005057211 */ /* 0x000fe200078f10ff */
[----:B------:R-:W-:Y:S01]  /*0530*/  ULDC UR4, c[0x0][0x154] ;  /* 0x0000550000047ab9 */ /* 0x000fe20000000800 */
[----:B------:R-:W-:Y:S01]  /*0540*/  LOP3.LUT R3, R3, 0xfffffffc, RZ, 0xc0, !PT ;  /* 0xfffffffc03037812 */ /* 0x000fe200078ec0ff */
[----:B------:R-:W0:Y:S01]  /*0550*/  LDC R13, c[0x0][0x140] ;  /* 0x00005000ff0d7b82 */ /* 0x000e220000000800 */
[----:B------:R-:W-:Y:S01]  /*0560*/  LOP3.LUT R5, R5, 0x3ffffffc, RZ, 0xc0, !PT ;  /* 0x3ffffffc05057812 */ /* 0x000fe200078ec0ff */
[----:B------:R-:W1:Y:S01]  /*0570*/  F2I.U32.TRUNC.NTZ R11, R11 ;  /* 0x0000000b000b7305 */ /* 0x000e62000020f000 */
[----:B------:R-:W-:Y:S01]  /*0580*/  LOP3.LUT P0, RZ, R10, 0x7, RZ, 0xc0, !PT ;  /* 0x000000070aff7812 */ /* 0x000fe2000780c0ff */
[----:B------:R-:W-:Y:S01]  /*0590*/  IMAD.IADD R3, R4, 0x1, -R3 ;  /* 0x0000000104037824 */ /* 0x000fe200078e0a03 */
[----:B------:R-:W-:Y:S01]  /*05a0*/  I2FP.F32.U32 R4, R9 ;  /* 0x0000000900047245 */ /* 0x000fe20000201000 */
[----:B------:R-:W-:Y:S01]  /*05b0*/  IMAD.IADD R0, R0, 0x1, -R5 ;  /* 0x0000000100007824 */ /* 0x000fe200078e0a05 */
[----:B------:R-:W-:Y:S01]  /*05c0*/  ISETP.NE.AND P3, PT, R8, 0x1, PT ;  /* 0x000000010800780c */ /* 0x000fe20003f65270 */
[----:B------:R-:W-:Y:S01]  /*05d0*/  NOP ;  /* 0x0000000000007918 */ /* 0x000fe20000000000 */
[----:B------:R-:W-:Y:S01]  /*05e0*/  NOP ;  /* 0x0000000000007918 */ /* 0x000fe20000000000 */
[----:B------:R-:W-:-:S02]  /*05f0*/  IMAD R0, R0, 0x4, R3 ;  /* 0x0000000400007824 */ /* 0x000fc400078e0203 */
[----:B------:R-:W-:Y:S01]  /*0600*/  FMUL R12, R4, UR4 ;  /* 0x00000004040c7c20 */ /* 0x000fe20008400000 */
[----:B------:R-:W-:Y:S01]  /*0610*/  ULDC UR4, c[0x0][0x144] ;  /* 0x0000510000047ab9 */ /* 0x000fe20000000800 */
[C---:B------:R-:W-:Y:S01]  /*0620*/  IMAD.SHL.U32 R5, R0.reuse, 0x4, RZ ;  /* 0x0000000400057824 */ /* 0x040fe200078e00ff */
[----:B------:R-:W-:Y:S01]  /*0630*/  LEA.HI R3, R0, R0, RZ, 0x1 ;  /* 0x0000000000037211 */ /* 0x000fe200078f08ff */
[----:B-1----:R-:W-:Y:S02]  /*0640*/  IMAD.MOV R4, RZ, RZ, -R11 ;  /* 0x000000ffff047224 */ /* 0x002fe400078e0a0b */
[----:B------:R-:W1:Y:S01]  /*0650*/  F2I.U32.TRUNC.NTZ R12, R12 ;  /* 0x0000000c000c7305 */ /* 0x000e62000020f000 */
[----:B------:R-:W-:Y:S01]  /*0660*/  LOP3.LUT R3, R3, 0xfffffffe, RZ, 0xc0, !PT ;  /* 0xfffffffe03037812 */ /* 0x000fe200078ec0ff */
[----:B------:R-:W-:Y:S01]  /*0670*/  IMAD R4, R4, UR4, R7 ;  /* 0x0000000404047c24 */ /* 0x000fe2000f8e0207 */
[----:B------:R-:W-:Y:S01]  /*0680*/  LOP3.LUT R5, R0, 0xc, R5, 0x78, !PT ;  /* 0x0000000c00057812 */ /* 0x000fe200078e7805 */
[----:B------:R-:W-:-:S02]  /*0690*/  ULDC UR4, c[0x0][0x148] ;  /* 0x0000520000047ab9 */ /* 0x000fc40000000800 */
[----:B------:R-:W-:Y:S01]  /*06a0*/  IMAD.IADD R3, R0, 0x1, -R3 ;  /* 0x0000000100037824 */ /* 0x000fe200078e0a03 */
[----:B0-----:R-:W-:Y:S02]  /*06b0*/  ISETP.EQ.U32.AND P1, PT, R13, 0x1, PT ;  /* 0x000000010d00780c */ /* 0x001fe40003f22070 */
[----:B------:R-:W-:Y:S02]  /*06c0*/  ISETP.LT.U32.AND P0, PT, R5, 0x2, !P0 ;  /* 0x000000020500780c */ /* 0x000fe40004701070 */
[----:B------:R-:W-:Y:S02]  /*06d0*/  ISETP.NE.AND P4, PT, R3, R4, PT ;  /* 0x000000040300720c */ /* 0x000fe40003f85270 */
[----:B------:R-:W-:Y:S01]  /*06e0*/  SHF.R.S32.HI R3, RZ, 0x1f, R2 ;  /* 0x0000001fff037819 */ /* 0x000fe20000011402 */
[----:B-1----:R-:W-:-:S03]  /*06f0*/  IMAD.MOV R4, RZ, RZ, -R12 ;  /* 0x000000ffff047224 */ /* 0x002fc600078e0a0c */
[----:B------:R-:W-:Y:S01]  /*0700*/  LEA.HI R3, R3, R2, RZ, 0x2 ;  /* 0x0000000203037211 */ /* 0x000fe200078f10ff */
[----:B------:R-:W-:-:S03]  /*0710*/  IMAD R11, R4, UR4, R9 ;  /* 0x00000004040b7c24 */ /* 0x000fc6000f8e0209 */
[----:B------:R-:W-:-:S03]  /*0720*/  LOP3.LUT R3, R3, 0xfffffffc, RZ, 0xc0, !PT ;  /* 0xfffffffc03037812 */ /* 0x000fc600078ec0ff */
[----:B------:R-:W-:Y:S02]  /*0730*/  @P4 LEA.HI R0, R5, R5, RZ, 0x1 ;  /* 0x0000000505004211 */ /* 0x000fe400078f08ff */
[----:B------:R-:W-:Y:S02]  /*0740*/  IMAD.IADD R15, R2, 0x1, -R3 ;  /* 0x00000001020f7824 */ /* 0x000fe400078e0a03 */
[----:B------:R-:W-:Y:S01]  /*0750*/  @P4 SHF.R.S32.HI R0, RZ, 0x1, R0 ;  /* 0x00000001ff004819 */ /* 0x000fe20000011400 */
[----:B------:R-:W-:Y:S02]  /*0760*/  IMAD.MOV.U32 R3, RZ, RZ, 0x1 ;  /* 0x00000001ff037424 */ /* 0x000fe400078e00ff */
[----:B------:R-:W-:Y:S02]  /*0770*/  LOP3.LUT P2, RZ, R8, R15, RZ, 0xfc, !PT ;  /* 0x0000000f08ff7212 */ /* 0x000fe4000784fcff */
[----:B------:R-:W-:Y:S02]  /*0780*/  @P4 ISETP.NE.AND P5, PT, R0, R11, PT ;  /* 0x0000000b0000420c */ /* 0x000fe40003fa5270 */
[----:B------:R-:W-:-:S02]  /*0790*/  SEL R4, RZ, 0x1, P2 ;  /* 0x00000001ff047807 */ /* 0x000fc40001000000 */
[----:B------:R-:W-:Y:S02]  /*07a0*/  SEL R0, RZ, 0x1, !P0 ;  /* 0x00000001ff007807 */ /* 0x000fe40004000000 */
[----:B------:R-:W-:Y:S02]  /*07b0*/  @P4 SEL R3, RZ, 0x1, P5 ;  /* 0x00000001ff034807 */ /* 0x000fe40002800000 */
[----:B------:R-:W-:Y:S02]  /*07c0*/  SEL R4, R4, 0x2, P3 ;  /* 0x0000000204047807 */ /* 0x000fe40001800000 */
[----:B------:R-:W-:Y:S01]  /*07d0*/  LOP3.LUT R3, R3, R0, RZ, 0xc0, !PT ;  /* 0x0000000003037212 */ /* 0x000fe200078ec0ff */
[----:B------:R-:W-:Y:S06]  /*07e0*/  @!P1 BRA `(.L_x_4) ;  /* 0x0000000000089947 */ /* 0x000fec0003800000 */
[----:B------:R-:W-:Y:S01]  /*07f0*/  UCGABAR_ARV ;  /* 0x00000000000079c7 */ /* 0x000fe20008000000 */
[----:B------:R-:W-:Y:S05]  /*0800*/  BRA `(.L_x_5) ;  /* 0x0000000000047947 */ /* 0x000fea0003800000 */
.L_x_4:
[----:B------:R-:W-:Y:S01]  /*0810*/  NOP ;  /* 0x0000000000007918 */ /* 0x000fe20000000000 */
.L_x_5:
[----:B------:R-:W-:Y:S01]  /*0820*/  ULDC.64 UR4, c[0x0][0x598] ;  /* 0x0001660000047ab9 */ /* 0x000fe20000000a00 */
[----:B------:R-:W-:Y:S01]  /*0830*/  ULDC.64 UR12, c[0x0][0x208] ;  /* 0x00008200000c7ab9 */ /* 0x000fe20000000a00 */
[----:B------:R-:W-:-:S04]  /*0840*/  ISETP.NE.U32.AND P0, PT, RZ, UR4, PT ;  /* 0x00000004ff007c0c */ /* 0x000fc8000bf05070 */
[----:B------:R-:W-:-:S13]  /*0850*/  ISETP.NE.AND.EX P0, PT, RZ, UR5, PT, P0 ;  /* 0x00000005ff007c0c */ /* 0x000fda000bf05300 */
[----:B------:R-:W-:Y:S05]  /*0860*/  @!P0 BRA `(.L_x_6) ;  /* 0x00000000001c8947 */ /* 0x000fea0003800000 */
[----:B------:R-:W0:Y:S02]  /*0870*/  LDC.64 R12, c[0x0][0x598] ;  /* 0x00016600ff0c7b82 */ /* 0x000e240000000a00 */
[----:B0-----:R-:W2:Y:S02]  /*0880*/  LDG.E.64 R12, desc[UR12][R12.64] ;  /* 0x0000000c0c0c7981 */ /* 0x001ea4000c1e1b00 */
[----:B--2---:R-:W-:-:S04]  /*0890*/  ISETP.NE.U32.AND P0, PT, R12, RZ, PT ;  /* 0x000000ff0c00720c */ /* 0x004fc80003f05070 */
[----:B------:R-:W-:-:S13]  /*08a0*/  ISETP.NE.AND.EX P0, PT, R13, RZ, PT, P0 ;  /* 0x000000ff0d00720c */ /* 0x000fda0003f05300 */
[----:B------:R-:W-:Y:S05]  /*08b0*/  @!P0 BRA `(.L_x_6) ;  /* 0x0000000000088947 */ /* 0x000fea0003800000 */
[----:B------:R0:W5:Y:S01]  /*08c0*/  LD.E R0, desc[UR12][R12.64] ;  /* 0x0000000c0c007980 */ /* 0x000162000c101900 */
[----:B------:R-:W-:Y:S05]  /*08d0*/  BRA `(.L_x_7) ;  /* 0x0000000000207947 */ /* 0x000fea0003800000 */
.L_x_6:
[----:B------:R-:W-:Y:S02]  /*08e0*/  ULDC.64 UR4, c[0x0][0x588] ;  /* 0x0001620000047ab9 */ /* 0x000fe40000000a00 */
[----:B------:R-:W-:-:S04]  /*08f0*/  ISETP.NE.U32.AND P0, PT, RZ, UR4, PT ;  /* 0x00000004ff007c0c */ /* 0x000fc8000bf05070 */
[----:B------:R-:W-:-:S13]  /*0900*/  ISETP.NE.AND.EX P0, PT, RZ, UR5, PT, P0 ;  /* 0x00000005ff007c0c */ /* 0x000fda000bf05300 */
[----:B------:R-:W-:Y:S05]  /*0910*/  @!P0 BRA `(.L_x_8) ;  /* 0x00000000000c8947 */ /* 0x000fea0003800000 */
[----:B------:R-:W0:Y:S02]  /*0920*/  LDC.64 R12, c[0x0][0x588] ;  /* 0x00016200ff0c7b82 */ /* 0x000e240000000a00 */
[----:B0-----:R1:W5:Y:S01]  /*0930*/  LDG.E R0, desc[UR12][R12.64] ;  /* 0x0000000c0c007981 */ /* 0x001362000c1e1900 */
[----:B------:R-:W-:Y:S05]  /*0940*/  BRA `(.L_x_7) ;  /* 0x0000000000047947 */ /* 0x000fea0003800000 */
.L_x_8:
[----:B------:R-:W2:Y:S02]  /*0950*/  LDC R0, c[0x0][0x580] ;  /* 0x00016000ff007b82 */ /* 0x000ea40000000800 */
.L_x_7:
[----:B------:R-:W-:Y:S02]  /*0960*/  ULDC.64 UR4, c[0x0][0x5a0] ;  /* 0x0001680000047ab9 */ /* 0x000fe40000000a00 */
[----:B------:R-:W-:-:S04]  /*0970*/  ISETP.NE.U32.AND P0, PT, RZ, UR4, PT ;  /* 0x00000004ff007c0c */ /* 0x000fc8000bf05070 */
[----:B------:R-:W-:-:S13]  /*0980*/  ISETP.NE.AND.EX P0, PT, RZ, UR5, PT, P0 ;  /* 0x00000005ff007c0c */ /* 0x000fda000bf05300 */
[----:B------:R-:W-:Y:S05]  /*0990*/  @!P0 BRA `(.L_x_9) ;  /* 0x00000000001c8947 */ /* 0x000fea0003800000 */
[----:B01----:R-:W0:Y:S02]  /*09a0*/  LDC.64 R12, c[0x0][0x5a0] ;  /* 0x00016800ff0c7b82 */ /* 0x003e240000000a00 */
[----:B0-----:R-:W3:Y:S02]  /*09b0*/  LDG.E.64 R12, desc[UR12][R12.64] ;  /* 0x0000000c0c0c7981 */ /* 0x001ee4000c1e1b00 */
[----:B---3--:R-:W-:-:S04]  /*09c0*/  ISETP.NE.U32.AND P0, PT, R12, RZ, PT ;  /* 0x000000ff0c00720c */ /* 0x008fc80003f05070 */
[----:B------:R-:W-:-:S13]  /*09d0*/  ISETP.NE.AND.EX P0, PT, R13, RZ, PT, P0 ;  /* 0x000000ff0d00720c */ /* 0x000fda0003f05300 */
[----:B------:R-:W-:Y:S05]  /*09e0*/  @!P0 BRA `(.L_x_9) ;  /* 0x0000000000088947 */ /* 0x000fea0003800000 */
[----:B------:R0:W5:Y:S01]  /*09f0*/  LD.E R2, desc[UR12][R12.64] ;  /* 0x0000000c0c027980 */ /* 0x000162000c101900 */
[----:B------:R-:W-:Y:S05]  /*0a00*/  BRA `(.L_x_10) ;  /* 0x0000000000207947 */ /* 0x000fea0003800000 */
.L_x_9:
[----:B------:R-:W-:Y:S02]  /*0a10*/  ULDC.64 UR4, c[0x0][0x590] ;  /* 0x0001640000047ab9 */ /* 0x000fe40000000a00 */
[----:B------:R-:W-:-:S04]  /*0a20*/  ISETP.NE.U32.AND P0, PT, RZ, UR4, PT ;  /* 0x00000004ff007c0c */ /* 0x000fc8000bf05070 */
[----:B------:R-:W-:-:S13]  /*0a30*/  ISETP.NE.AND.EX P0, PT, RZ, UR5, PT, P0 ;  /* 0x00000005ff007c0c */ /* 0x000fda000bf05300 */
[----:B------:R-:W-:Y:S05]  /*0a40*/  @!P0 BRA `(.L_x_11) ;  /* 0x00000000000c8947 */ /* 0x000fea0003800000 */
[----:B01----:R-:W0:Y:S02]  /*0a50*/  LDC.64 R12, c[0x0][0x590] ;  /* 0x00016400ff0c7b82 */ /* 0x003e240000000a00 */
[----:B0-----:R1:W5:Y:S01]  /*0a60*/  LDG.E R2, desc[UR12][R12.64] ;  /* 0x0000000c0c027981 */ /* 0x001362000c1e1900 */
[----:B------:R-:W-:Y:S05]  /*0a70*/  BRA `(.L_x_10) ;  /* 0x0000000000047947 */ /* 0x000fea0003800000 */
.L_x_11:
[----:B------:R-:W3:Y:S02]  /*0a80*/  LDC R2, c[0x0][0x584] ;  /* 0x00016100ff027b82 */ /* 0x000ee40000000800 */
.L_x_10:
[----:B------:R-:W4:Y:S08]  /*0a90*/  LDC R11, c[0x0][0x3c4] ;  /* 0x0000f100ff0b7b82 */ /* 0x000f300000000800 */
[----:B------:R-:W2:Y:S01]  /*0aa0*/  LDC.64 R16, c[0x0][0x3c8] ;  /* 0x0000f200ff107b82 */ /* 0x000ea20000000a00 */
[----:B----4-:R-:W-:-:S05]  /*0ab0*/  VIADD R11, R11, 0x3f ;  /* 0x0000003f0b0b7836 */ /* 0x010fca0000000000 */
[----:B01----:R-:W-:-:S04]  /*0ac0*/  SHF.R.S32.HI R12, RZ, 0x1f, R11 ;  /* 0x0000001fff0c7819 */ /* 0x003fc8000001140b */
[----:B------:R-:W-:-:S04]  /*0ad0*/  LEA.HI R12, R12, R11, RZ, 0x6 ;  /* 0x0000000b0c0c7211 */ /* 0x000fc800078f30ff */
[----:B------:R-:W-:-:S05]  /*0ae0*/  SHF.R.S32.HI R13, RZ, 0x6, R12 ;  /* 0x00000006ff0d7819 */ /* 0x000fca000001140c */
[----:B--2---:R-:W-:-:S04]  /*0af0*/  IMAD R12, R13, R16, RZ ;  /* 0x000000100d0c7224 */ /* 0x004fc800078e02ff */
[----:B------:R-:W-:Y:S01]  /*0b00*/  IMAD R11, R12, R17, RZ ;  /* 0x000000110c0b7224 */ /* 0x000fe200078e02ff */
[----:B------:R-:W-:Y:S06]  /*0b10*/  @!P1 BRA `(.L_x_12) ;  /* 0x00000000000c9947 */ /* 0x000fec0003800000 */
[----:B------:R-:W-:Y:S01]  /*0b20*/  UCGABAR_WAIT ;  /* 0x0000000000007dc7 */ /* 0x000fe20008000000 */
[----:B------:R-:W-:Y:S01]  /*0b30*/  CCTL.IVALL ;  /* 0x00000000ff00798f */ /* 0x000fe20002000000 */
[----:B------:R-:W-:Y:S05]  /*0b40*/  BRA `(.L_x_13) ;  /* 0x0000000000047947 */ /* 0x000fea0003800000 */
.L_x_12:
[----:B------:R-:W-:Y:S06]  /*0b50*/  BAR.SYNC.DEFER_BLOCKING 0x0 ;  /* 0x0000000000007b1d */ /* 0x000fec0000010000 */
.L_x_13:
[----:B------:R-:W-:-:S13]  /*0b60*/  ISETP.NE.AND P0, PT, R8, RZ, PT ;  /* 0x000000ff0800720c */ /* 0x000fda0003f05270 */
[----:B------:R-:W-:Y:S05]  /*0b70*/  @!P0 BRA `(.L_x_14) ;  /* 0x0000002c00f48947 */ /* 0x000fea0003800000 */
[----:B------:R-:W-:-:S13]  /*0b80*/  ISETP.NE.AND P0, PT, R8, 0x1, PT ;  /* 0x000000010800780c */ /* 0x000fda0003f05270 */
[----:B------:R-:W-:Y:S05]  /*0b90*/  @P0 EXIT ;  /* 0x000000000000094d */ /* 0x000fea0003800000 */
[----:B------:R-:W-:Y:S01]  /*0ba0*/  ISETP.GE.AND P0, PT, R11, 0x1, PT ;  /* 0x000000010b00780c */ /* 0x000fe20003f06270 */
[----:B------:R-:W-:Y:S01]  /*0bb0*/  UMOV UR4, URZ ;  /* 0x0000003f00047c82 */ /* 0x000fe20008000000 */
[----:B------:R-:W-:Y:S02]  /*0bc0*/  CS2R R54, SRZ ;  /* 0x0000000000367805 */ /* 0x000fe4000001ff00 */
[----:B------:R-:W-:Y:S02]  /*0bd0*/  CS2R R24, SRZ ;  /* 0x0000000000187805 */ /* 0x000fe4000001ff00 */
[----:B------:R-:W-:Y:S02]  /*0be0*/  CS2R R26, SRZ ;  /* 0x00000000001a7805 */ /* 0x000fe4000001ff00 */
[----:B------:R-:W-:Y:S02]  /*0bf0*/  CS2R R28, SRZ ;  /* 0x00000000001c7805 */ /* 0x000fe4000001ff00 */
[----:B------:R-:W-:-:S02]  /*0c00*/  CS2R R30, SRZ ;  /* 0x00000000001e7805 */ /* 0x000fc4000001ff00 */
[----:B------:R-:W-:Y:S02]  /*0c10*/  CS2R R32, SRZ ;  /* 0x0000000000207805 */ /* 0x000fe4000001ff00 */
        /* <DEDUP_REMOVED lines=9> */
[----:B------:R-:W-:Y:S01]  /*0cb0*/  CS2R R52, SRZ ;  /* 0x0000000000347805 */ /* 0x000fe2000001ff00 */
[----:B------:R-:W-:Y:S06]  /*0cc0*/  @!P0 BRA `(.L_x_15) ;  /* 0x0000000000a48947 */ /* 0x000fec0003800000 */
[----:B------:R-:W-:-:S04]  /*0cd0*/  LOP3.LUT R6, R4, 0x1, RZ, 0xfc, !PT ;  /* 0x0000000104067812 */ /* 0x000fc800078efcff */
[----:B------:R-:W-:-:S13]  /*0ce0*/  ISETP.NE.AND P0, PT, R6, 0x3, PT ;  /* 0x000000030600780c */ /* 0x000fda0003f05270 */
[----:B------:R-:W-:Y:S05]  /*0cf0*/  @!P0 BRA `(.L_x_16) ;  /* 0x0000000000048947 */ /* 0x000fea0003800000 */
[----:B------:R-:W-:Y:S01]  /*0d00*/  BPT.TRAP 0x1 ;  /* 0x000000040000795c */ /* 0x000fe20000300000 */
.L_x_16:
[----:B------:R-:W0:Y:S01]  /*0d10*/  S2UR UR5, SR_CgaCtaId ;  /* 0x00000000000579c3 */ /* 0x000e220000008800 */
[----:B------:R-:W-:Y:S01]  /*0d20*/  SHF.L.U32 R6, RZ, 0x1f, RZ ;  /* 0x0000001fff067819 */ /* 0x000fe200000006ff */
[----:B------:R-:W-:Y:S02]  /*0d30*/  UMOV UR4, 0x400 ;  /* 0x0000040000047882 */ /* 0x000fe40000000000 */
[----:B0-----:R-:W-:-:S12]  /*0d40*/  ULEA UR5, UR5, UR4, 0x18 ;  /* 0x0000000405057291 */ /* 0x001fd8000f8ec03f */
.L_x_17:
[----:B0-----:R-:W-:-:S04]  /*0d50*/  IMAD.U32 R7, RZ, RZ, UR5 ;  /* 0x00000005ff077e24 */ /* 0x001fc8000f8e00ff */
[----:B------:R0:W1:Y:S03]  /*0d60*/  SYNCS.PHASECHK.TRANS64.TRYWAIT P0, [R7+URZ+0x38000], R6 ;  /* 0x03800006070075a7 */ /* 0x000066000800017f */
[----:B-1----:R-:W-:Y:S05]  /*0d70*/  @!P0 NANOSLEEP.SYNCS 0x989680 ;  /* 0x009896800000895d */ /* 0x002fea0003900000 */
[----:B------:R-:W1:Y:S02]  /*0d80*/  @!P0 SYNCS.PHASECHK.TRANS64 P0, [R7+URZ+0x38000], R6 ;  /* 0x03800006070085a7 */ /* 0x000e64000800007f */
[----:B-1----:R-:W-:Y:S05]  /*0d90*/  @!P0 BRA `(.L_x_17) ;  /* 0xfffffffc00ec8947 */ /* 0x002fea000383ffff */
[----:B------:R-:W-:Y:S01]  /*0da0*/  USHF.R.U32.HI UR4, URZ, 0x4, UR5 ;  /* 0x000000043f047899 */ /* 0x000fe20008011605 */
[----:B------:R-:W-:Y:S01]  /*0db0*/  WARPGROUP.ARRIVE ;  /* 0x00000000000079c5 */ /* 0x000fe20000000000 */
[----:B------:R-:W-:Y:S02]  /*0dc0*/  UIADD3 UR5, UR5, 0x1c000, URZ ;  /* 0x0001c00005057890 */ /* 0x000fe4000fffe03f */
[----:B------:R-:W-:Y:S02]  /*0dd0*/  ULOP3.LUT UR4, UR4, 0x3fff, URZ, 0xc0, !UPT ;  /* 0x00003fff04047892 */ /* 0x000fe4000f8ec03f */
[----:B------:R-:W-:Y:S02]  /*0de0*/  USHF.R.U32.HI UR5, URZ, 0x4, UR5 ;  /* 0x000000043f057899 */ /* 0x000fe40008011605 */
[----:B------:R-:W-:Y:S02]  /*0df0*/  ULOP3.LUT UR9, UR4, 0x10000, URZ, 0xfc, !UPT ;  /* 0x0001000004097892 */ /* 0x000fe4000f8efc3f */
[----:B------:R-:W-:Y:S01]  /*0e00*/  ULOP3.LUT UR8, UR5, 0x3fff, URZ, 0xc0, !UPT ;  /* 0x00003fff05087892 */ /* 0x000fe2000f8ec03f */
[----:B------:R-:W-:-:S02]  /*0e10*/  UMOV UR7, 0x40000040 ;  /* 0x4000004000077882 */ /* 0x000fc40000000000 */
[----:B------:R-:W-:Y:S02]  /*0e20*/  UMOV UR5, 0x40000040 ;  /* 0x4000004000057882 */ /* 0x000fe40000000000 */
[----:B------:R-:W-:Y:S02]  /*0e30*/  UMOV UR4, UR9 ;  /* 0x0000000900047c82 */ /* 0x000fe40008000000 */
[----:B------:R-:W-:Y:S02]  /*0e40*/  UMOV UR6, UR8 ;  /* 0x0000000800067c82 */ /* 0x000fe40008000000 */
[----:B------:R-:W-:Y:S01]  /*0e50*/  HGMMA.64x64x16.F32.BF16 R24, gdesc[UR4].tnspB, RZ, !UPT ;  /* 0x40e00000041879f0 */ /* 0x000fe2000c7018ff */
[----:B------:R-:W-:Y:S02]  /*0e60*/  UIADD3 UR4, UR9, 0x2, URZ ;  /* 0x0000000209047890 */ /* 0x000fe4000fffe03f */
[----:B------:R-:W-:Y:S01]  /*0e70*/  UIADD3 UR6, UR8, 0x80, URZ ;  /* 0x0000008008067890 */ /* 0x000fe2000fffe03f */
[----:B------:R-:W-:Y:S01]  /*0e80*/  UMOV UR5, 0x40000040 ;  /* 0x4000004000057882 */ /* 0x000fe20000000000 */
[----:B------:R-:W-:-:S07]  /*0e90*/  UMOV UR7, 0x40000040 ;  /* 0x4000004000077882 */ /* 0x000fce0000000000 */
[----:B------:R-:W-:Y:S01]  /*0ea0*/  HGMMA.64x64x16.F32.BF16 R24, gdesc[UR4].tnspB, R24 ;  /* 0x40e00000041879f0 */ /* 0x000fe20008701818 */
        /* <DEDUP_REMOVED lines=9> */
[----:B------:R-:W-:Y:S01]  /*0f40*/  HGMMA.64x64x16.F32.BF16 R24, gdesc[UR4].tnspB, R24, gsb0 ;  /* 0x40e00000041879f0 */ /* 0x000fe20008001818 */
[----:B------:R-:W-:-:S05]  /*0f50*/  UMOV UR4, 0x1 ;  /* 0x0000000100047882 */ /* 0x000fca0000000000 */
.L_x_15:
[----:B0-----:R-:W-:-:S05]  /*0f60*/  VIMNMX R6, R11, 0x1, PT ;  /* 0x000000010b067848 */ /* 0x001fca0003fe0100 */
[----:B------:R-:W-:-:S05]  /*0f70*/  IMAD.IADD R6, R11, 0x1, -R6 ;  /* 0x000000010b067824 */ /* 0x000fca00078e0a06 */
[----:B------:R-:W-:-:S13]  /*0f80*/  ISETP.GE.AND P0, PT, R6, 0x1, PT ;  /* 0x000000010600780c */ /* 0x000fda0003f06270 */
[----:B------:R-:W-:Y:S05]  /*0f90*/  @!P0 BRA `(.L_x_18) ;  /* 0x0000000400188947 */ /* 0x000fea0003800000 */
[----:B------:R-:W0:Y:S01]  /*0fa0*/  S2UR UR6, SR_CgaCtaId ;  /* 0x00000000000679c3 */ /* 0x000e220000008800 */
[----:B------:R-:W-:Y:S01]  /*0fb0*/  UMOV UR5, 0x400 ;  /* 0x0000040000057882 */ /* 0x000fe20000000000 */
[----:B------:R-:W-:Y:S01]  /*0fc0*/  LOP3.LUT R13, R4, 0x1, RZ, 0xfc, !PT ;  /* 0x00000001040d7812 */ /* 0x000fe200078efcff */
[----:B------:R-:W-:Y:S01]  /*0fd0*/  IMAD.MOV.U32 R12, RZ, RZ, RZ ;  /* 0x000000ffff0c7224 */ /* 0x000fe200078e00ff */
[----:B------:R-:W-:Y:S01]  /*0fe0*/  UISETP.NE.U32.AND UP0, UPT, UR4, URZ, UPT ;  /* 0x0000003f0400728c */ /* 0x000fe2000bf05070 */
[----:B------:R-:W-:Y:S02]  /*0ff0*/  IMAD.MOV.U32 R7, RZ, RZ, R6 ;  /* 0x000000ffff077224 */ /* 0x000fe400078e0006 */
[----:B------:R-:W-:Y:S01]  /*1000*/  IMAD.MOV.U32 R8, RZ, RZ, RZ ;  /* 0x000000ffff087224 */ /* 0x000fe200078e00ff */
[----:B0-----:R-:W-:-:S04]  /*1010*/  ULEA UR7, UR6, UR5, 0x18 ;  /* 0x0000000506077291 */ /* 0x001fc8000f8ec03f */
[----:B------:R-:W-:Y:S02]  /*1020*/  USHF.R.U32.HI UR5, URZ, 0x4, UR7 ;  /* 0x000000043f057899 */ /* 0x000fe40008011607 */
[----:B------:R-:W-:Y:S02]  /*1030*/  UIADD3 UR6, UR7, 0x1c000, URZ ;  /* 0x0001c00007067890 */ /* 0x000fe4000fffe03f */
[----:B------:R-:W-:Y:S02]  /*1040*/  ULOP3.LUT UR5, UR5, 0x3fff, URZ, 0xc0, !UPT ;  /* 0x00003fff05057892 */ /* 0x000fe4000f8ec03f */
[----:B------:R-:W-:Y:S02]  /*1050*/  USHF.R.U32.HI UR6, URZ, 0x4, UR6 ;  /* 0x000000043f067899 */ /* 0x000fe40008011606 */
[----:B------:R-:W-:Y:S02]  /*1060*/  ULOP3.LUT UR14, UR5, 0x10000, URZ, 0xfc, !UPT ;  /* 0x00010000050e7892 */ /* 0x000fe4000f8efc3f */
[----:B------:R-:W-:-:S12]  /*1070*/  ULOP3.LUT UR15, UR6, 0x3fff, URZ, 0xc0, !UPT ;  /* 0x00003fff060f7892 */ /* 0x000fd8000f8ec03f */
.L_x_23:
[----:B------:R-:W-:-:S13]  /*1080*/  ISETP.NE.AND P1, PT, R13, 0x3, PT ;  /* 0x000000030d00780c */ /* 0x000fda0003f25270 */
[----:B------:R-:W-:Y:S05]  /*1090*/  @!P1 BRA `(.L_x_19) ;  /* 0x0000000000049947 */ /* 0x000fea0003800000 */
[----:B------:R-:W-:Y:S01]  /*10a0*/  BPT.TRAP 0x1 ;  /* 0x000000040000795c */ /* 0x000fe20000300000 */
.L_x_19:
[----:B------:R-:W-:Y:S01]  /*10b0*/  SHF.L.U32 R9, R12, 0x1f, RZ ;  /* 0x0000001f0c097819 */ /* 0x000fe200000006ff */
[----:B------:R-:W-:-:S12]  /*10c0*/  ULEA UR5, UR4, UR7, 0x3 ;  /* 0x0000000704057291 */ /* 0x000fd8000f8e183f */
.L_x_20:
[----:B0-----:R-:W-:-:S04]  /*10d0*/  IMAD.U32 R10, RZ, RZ, UR5 ;  /* 0x00000005ff0a7e24 */ /* 0x001fc8000f8e00ff */
[----:B------:R0:W1:Y:S03]  /*10e0*/  SYNCS.PHASECHK.TRANS64.TRYWAIT P0, [R10+URZ+0x38000], R9 ;  /* 0x038000090a0075a7 */ /* 0x000066000800017f */
[----:B-1----:R-:W-:Y:S05]  /*10f0*/  @!P0 NANOSLEEP.SYNCS 0x989680 ;  /* 0x009896800000895d */ /* 0x002fea0003900000 */
[----:B------:R-:W1:Y:S02]  /*1100*/  @!P0 SYNCS.PHASECHK.TRANS64 P0, [R10+URZ+0x38000], R9 ;  /* 0x038000090a0085a7 */ /* 0x000e64000800007f */
[----:B-1----:R-:W-:Y:S05]  /*1110*/  @!P0 BRA `(.L_x_20) ;  /* 0xfffffffc00ec8947 */ /* 0x002fea000383ffff */
[----:B------:R-:W-:Y:S01]  /*1120*/  ULEA UR5, UR4, UR14, 0x9 ;  /* 0x0000000e04057291 */ /* 0x000fe2000f8e483f */
[----:B------:R-:W-:Y:S01]  /*1130*/  WARPGROUP.ARRIVE ;  /* 0x00000000000079c5 */ /* 0x000fe20000000000 */
[----:B------:R-:W-:Y:S01]  /*1140*/  ULEA UR6, UR4, UR15, 0x9 ;  /* 0x0000000f04067291 */ /* 0x000fe2000f8e483f */
[----:B------:R-:W-:Y:S01]  /*1150*/  UMOV UR9, 0x40000040 ;  /* 0x4000004000097882 */ /* 0x000fe20000000000 */
[----:B------:R-:W-:-:S03]  /*1160*/  UMOV UR11, 0x40000040 ;  /* 0x40000040000b7882 */ /* 0x000fc60000000000 */
[----:B------:R-:W-:Y:S02]  /*1170*/  UMOV UR8, UR5 ;  /* 0x0000000500087c82 */ /* 0x000fe40008000000 */
[----:B------:R-:W-:Y:S02]  /*1180*/  UMOV UR10, UR6 ;  /* 0x00000006000a7c82 */ /* 0x000fe40008000000 */
[----:B------:R-:W-:Y:S01]  /*1190*/  HGMMA.64x64x16.F32.BF16 R24, gdesc[UR8].tnspB, R24, UP0 ;  /* 0x40e00000081879f0 */ /* 0x000fe2000bf01818 */
        /* <DEDUP_REMOVED lines=14> */
[----:B------:R-:W-:Y:S03]  /*1280*/  HGMMA.64x64x16.F32.BF16 R24, gdesc[UR8].tnspB, R24, gsb0 ;  /* 0x40e00000081879f0 */ /* 0x000fe60008001818 */
[----:B------:R-:W-:Y:S02]  /*1290*/  WARPGROUP.DEPBAR.LE gsb0, 0x1 ;  /* 0x00008000000079c5 */ /* 0x000fe40000010100 */
[----:B------:R-:W-:Y:S05]  /*12a0*/  @!P1 BRA `(.L_x_21) ;  /* 0x0000000000049947 */ /* 0x000fea0003800000 */
[----:B------:R-:W-:Y:S01]  /*12b0*/  BPT.TRAP 0x1 ;  /* 0x000000040000795c */ /* 0x000fe20000300000 */
.L_x_21:
[----:B------:R-:W-:-:S13]  /*12c0*/  ISETP.NE.AND P0, PT, R3, RZ, PT ;  /* 0x000000ff0300720c */ /* 0x000fda0003f05270 */
[----:B0-----:R-:W-:-:S05]  /*12d0*/  @P0 LEA R9, R8, UR7, 0x3 ;  /* 0x0000000708090c11 */ /* 0x001fca000f8e18ff */
[----:B------:R-:W-:-:S05]  /*12e0*/  @P0 VIADD R10, R9, 0x38070 ;  /* 0x00038070090a0836 */ /* 0x000fca0000000000 */
[----:B------:R-:W-:-:S04]  /*12f0*/  @P0 PRMT R10, R5, 0x654, R10 ;  /* 0x00000654050a0816 */ /* 0x000fc8000000000a */
[----:B------:R0:W-:Y:S01]  /*1300*/  @P0 SYNCS.ARRIVE.TRANS64.RED.A1T0 RZ, [R10+URZ], RZ ;  /* 0x000000ff0aff09a7 */ /* 0x0001e2000810043f */
[----:B------:R-:W-:-:S13]  /*1310*/  ISETP.GT.U32.AND P0, PT, R4, 0x1, PT ;  /* 0x000000010400780c */ /* 0x000fda0003f04070 */
[----:B0-----:R-:W-:Y:S05]  /*1320*/  @P0 BRA `(.L_x_22) ;  /* 0x0000000000040947 */ /* 0x001fea0003800000 */
[----:B------:R-:W-:Y:S01]  /*1330*/  BPT.TRAP 0x1 ;  /* 0x000000040000795c */ /* 0x000fe20000300000 */
.L_x_22:
[----:B------:R-:W-:Y:S01]  /*1340*/  UIADD3 UR4, UR4, 0x1, URZ ;  /* 0x0000000104047890 */ /* 0x000fe2000fffe03f */
[C---:B------:R-:W-:Y:S01]  /*1350*/  ISETP.GT.AND P1, PT, R7.reuse, 0x1, PT ;  /* 0x000000010700780c */ /* 0x040fe20003f24270 */
[----:B------:R-:W-:Y:S02]  /*1360*/  VIADD R8, R8, 0x1 ;  /* 0x0000000108087836 */ /* 0x000fe40000000000 */
[----:B------:R-:W-:Y:S01]  /*1370*/  UISETP.NE.AND UP0, UPT, UR4, 0xe, UPT ;  /* 0x0000000e0400788c */ /* 0x000fe2000bf05270 */
[----:B------:R-:W-:Y:S02]  /*1380*/  VIADD R7, R7, 0xffffffff ;  /* 0xffffffff07077836 */ /* 0x000fe40000000000 */
[C---:B------:R-:W-:Y:S01]  /*1390*/  ISETP.NE.AND P0, PT, R8.reuse, 0xe, PT ;  /* 0x0000000e0800780c */ /* 0x040fe20003f05270 */
[----:B------:R-:W-:Y:S02]  /*13a0*/  USEL UR5, URZ, 0x1, UP0 ;  /* 0x000000013f057887 */ /* 0x000fe40008000000 */
[----:B------:R-:W-:Y:S01]  /*13b0*/  USEL UR4, UR4, URZ, UP0 ;  /* 0x0000003f04047287 */ /* 0x000fe20008000000 */
[----:B------:R-:W-:Y:S01]  /*13c0*/  SEL R8, R8, RZ, P0 ;  /* 0x000000ff08087207 */ /* 0x000fe20000000000 */
[----:B------:R-:W-:-:S02]  /*13d0*/  UPLOP3.LUT UP0, UPT, UPT, UPT, UPT, 0x80, 0x0 ;  /* 0x000000000000789c */ /* 0x000fc40003f0f070 */
[----:B------:R-:W-:Y:S01]  /*13e0*/  LOP3.LUT R12, R12, UR5, RZ, 0x3c, !PT ;  /* 0x000000050c0c7c12 */ /* 0x000fe2000f8e3cff */
[----:B------:R-:W-:Y:S08]  /*13f0*/  @P1 BRA `(.L_x_23) ;  /* 0xfffffffc00201947 */ /* 0x000ff0000383ffff */
.L_x_18:
[----:B------:R-:W-:Y:S01]  /*1400*/  ISETP.GE.AND P0, PT, R11, 0x1, PT ;  /* 0x000000010b00780c */ /* 0x000fe20003f06270 */
[----:B------:R-:W-:-:S12]  /*1410*/  WARPGROUP.DEPBAR.LE gsb0, 0x0 ;  /* 0x00008000000079c5 */ /* 0x000fd80000010000 */
[----:B------:R-:W-:Y:S05]  /*1420*/  @!P0 BRA `(.L_x_24) ;  /* 0x0000000000588947 */ /* 0x000fea0003800000 */
[----:B------:R-:W-:-:S04]  /*1430*/  LOP3.LUT R7, R4, 0x1, RZ, 0xfc, !PT ;  /* 0x0000000104077812 */ /* 0x000fc800078efcff */
[----:B------:R-:W-:-:S13]  /*1440*/  ISETP.NE.AND P0, PT, R7, 0x3, PT ;  /* 0x000000030700780c */ /* 0x000fda0003f05270 */
[----:B------:R-:W-:Y:S05]  /*1450*/  @!P0 BRA `(.L_x_25) ;  /* 0x0000000000048947 */ /* 0x000fea0003800000 */
[----:B------:R-:W-:Y:S01]  /*1460*/  BPT.TRAP 0x1 ;  /* 0x000000040000795c */ /* 0x000fe20000300000 */
.L_x_25:
[----:B------:R-:W-:Y:S01]  /*1470*/  ISETP.NE.AND P0, PT, R3, RZ, PT ;  /* 0x000000ff0300720c */ /* 0x000fe20003f05270 */
[----:B------:R-:W-:Y:S01]  /*1480*/  BSSY B0, `(.L_x_26) ;  /* 0x000000e000007945 */ /* 0x000fe20003800000 */
[----:B------:R-:W-:-:S11]  /*1490*/  ISETP.GT.U32.AND P1, PT, R4, 0x1, PT ;  /* 0x000000010400780c */ /* 0x000fd60003f24070 */
[----:B------:R-:W-:Y:S05]  /*14a0*/  @!P0 BRA `(.L_x_27) ;  /* 0x00000000002c8947 */ /* 0x000fea0003800000 */
[----:B------:R-:W0:Y:S01]  /*14b0*/  S2R R4, SR_CgaCtaId ;  /* 0x0000000000047919 */ /* 0x000e220000008800 */
[----:B------:R-:W-:Y:S02]  /*14c0*/  SHF.R.U32.HI R8, RZ, 0x1, R6 ;  /* 0x00000001ff087819 */ /* 0x000fe40000011606 */
[----:B------:R-:W-:-:S03]  /*14d0*/  MOV R3, 0x400 ;  /* 0x0000040000037802 */ /* 0x000fc60000000f00 */
[----:B------:R-:W-:-:S05]  /*14e0*/  IMAD.WIDE.U32 R8, R8, -0x6db6db6d, RZ ;  /* 0x9249249308087825 */ /* 0x000fca00078e00ff */
[----:B------:R-:W-:-:S05]  /*14f0*/  SHF.R.U32.HI R9, RZ, 0x2, R9 ;  /* 0x00000002ff097819 */ /* 0x000fca0000011609 */
[----:B------:R-:W-:Y:S01]  /*1500*/  IMAD R6, R9, -0xe, R6 ;  /* 0xfffffff209067824 */ /* 0x000fe200078e0206 */
[----:B0-----:R-:W-:-:S05]  /*1510*/  LEA R3, R4, R3, 0x18 ;  /* 0x0000000304037211 */ /* 0x001fca00078ec0ff */
[----:B------:R-:W-:-:S04]  /*1520*/  IMAD R6, R6, 0x8, R3 ;  /* 0x0000000806067824 */ /* 0x000fc800078e0203 */
[----:B------:R-:W-:-:S05]  /*1530*/  VIADD R6, R6, 0x38070 ;  /* 0x0003807006067836 */ /* 0x000fca0000000000 */
[----:B------:R-:W-:-:S04]  /*1540*/  PRMT R6, R5, 0x654, R6 ;  /* 0x0000065405067816 */ /* 0x000fc80000000006 */
[----:B------:R0:W-:Y:S03]  /*1550*/  SYNCS.ARRIVE.TRANS64.RED.A1T0 RZ, [R6+URZ], RZ ;  /* 0x000000ff06ff79a7 */ /* 0x0001e6000810043f */
.L_x_27:
[----:B------:R-:W-:Y:S05]  /*1560*/  BSYNC B0 ;  /* 0x0000000000007941 */ /* 0x000fea0003800000 */
.L_x_26:
[----:B------:R-:W-:Y:S05]  /*1570*/  @P1 BRA `(.L_x_24) ;  /* 0x0000000000041947 */ /* 0x000fea0003800000 */
[----:B------:R-:W-:Y:S01]  /*1580*/  BPT.TRAP 0x1 ;  /* 0x000000040000795c */ /* 0x000fe20000300000 */
.L_x_24:
[----:B------:R-:W1:Y:S01]  /*1590*/  S2R R3, SR_TID.X ;  /* 0x0000000000037919 */ /* 0x000e620000002100 */
[----:B------:R-:W-:Y:S01]  /*15a0*/  ULDC.64 UR4, c[0x0][0x280] ;  /* 0x0000a00000047ab9 */ /* 0x000fe20000000a00 */
[----:B------:R-:W2:Y:S01]  /*15b0*/  S2R R9, SR_CTAID.Y ;  /* 0x0000000000097919 */ /* 0x000ea20000002600 */
[----:B------:R-:W4:Y:S01]  /*15c0*/  S2R R11, SR_CTAID.X ;  /* 0x00000000000b7919 */ /* 0x000f220000002500 */
[----:B-1----:R-:W-:-:S04]  /*15d0*/  SHF.R.S32.HI R4, RZ, 0x1f, R3 ;  /* 0x0000001fff047819 */ /* 0x002fc80000011403 */
[----:B------:R-:W-:Y:S01]  /*15e0*/  LEA.HI R4, R4, R3, RZ, 0x7 ;  /* 0x0000000304047211 */ /* 0x000fe200078f38ff */
[----:B--2---:R-:W-:-:S03]  /*15f0*/  IMAD.SHL.U32 R9, R9, 0x40, RZ ;  /* 0x0000004009097824 */ /* 0x004fc600078e00ff */
[----:B------:R-:W-:Y:S02]  /*1600*/  LOP3.LUT R4, R4, 0xffffff80, RZ, 0xc0, !PT ;  /* 0xffffff8004047812 */ /* 0x000fe400078ec0ff */
[----:B------:R-:W-:-:S03]  /*1610*/  ISETP.GE.AND P0, PT, R9, UR5, PT ;  /* 0x0000000509007c0c */ /* 0x000fc6000bf06270 */
[----:B------:R-:W-:Y:S02]  /*1620*/  IMAD.IADD R12, R3, 0x1, -R4 ;  /* 0x00000001030c7824 */ /* 0x000fe400078e0a04 */
[----:B----4-:R-:W-:-:S03]  /*1630*/  IMAD.SHL.U32 R3, R11, 0x40, RZ ;  /* 0x000000400b037824 */ /* 0x010fc600078e00ff */
[----:B------:R-:W-:Y:S02]  /*1640*/  SHF.R.S32.HI R15, RZ, 0x1f, R12 ;  /* 0x0000001fff0f7819 */ /* 0x000fe4000001140c */
[----:B------:R-:W-:Y:S02]  /*1650*/  ISETP.GE.OR P0, PT, R3, UR4, P0 ;  /* 0x0000000403007c0c */ /* 0x000fe40008706670 */
[----:B------:R-:W-:-:S04]  /*1660*/  LEA.HI R4, R15, R12, RZ, 0x2 ;  /* 0x0000000c0f047211 */ /* 0x000fc800078f10ff */
[--C-:B------:R-:W-:Y:S02]  /*1670*/  SHF.R.S32.HI R8, RZ, 0x2, R4.reuse ;  /* 0x00000002ff087819 */ /* 0x100fe40000011404 */
[----:B------:R-:W-:-:S04]  /*1680*/  SHF.R.S32.HI R5, RZ, 0x1f, R4 ;  /* 0x0000001fff057819 */ /* 0x000fc80000011404 */
[----:B------:R-:W-:-:S04]  /*1690*/  LEA.HI R5, R5, R8, RZ, 0x3 ;  /* 0x0000000805057211 */ /* 0x000fc800078f18ff */
[----:B------:R-:W-:Y:S01]  /*16a0*/  LOP3.LUT R13, R5, 0xfffffff8, RZ, 0xc0, !PT ;  /* 0xfffffff8050d7812 */ /* 0x000fe200078ec0ff */
[----:B------:R-:W-:Y:S06]  /*16b0*/  @P0 EXIT ;  /* 0x000000000000094d */ /* 0x000fec0003800000 */
[----:B0-----:R-:W0:Y:S01]  /*16c0*/  LDC.64 R6, c[0x0][0x5d0] ;  /* 0x00017400ff067b82 */ /* 0x001e220000000a00 */
[----:B------:R-:W-:Y:S01]  /*16d0*/  LOP3.LUT R5, R4, 0x7ffffffc, RZ, 0xc0, !PT ;  /* 0x7ffffffc04057812 */ /* 0x000fe200078ec0ff */
[----:B------:R-:W-:Y:S01]  /*16e0*/  IMAD.IADD R4, R8, 0x1, -R13 ;  /* 0x0000000108047824 */ /* 0x000fe200078e0a0d */
[----:B------:R-:W-:Y:S02]  /*16f0*/  LEA.HI R10, R15, R12, RZ, 0x5 ;  /* 0x0000000c0f0a7211 */ /* 0x000fe400078f28ff */
[----:B---3-5:R-:W-:Y:S01]  /*1700*/  FSETP.NEU.AND P1, PT, R2, RZ, PT ;  /* 0x000000ff0200720b */ /* 0x028fe20003f2d000 */
[----:B------:R-:W-:Y:S01]  /*1710*/  IMAD.IADD R8, R12, 0x1, -R5 ;  /* 0x000000010c087824 */ /* 0x000fe200078e0a05 */
[----:B------:R-:W-:Y:S02]  /*1720*/  SHF.R.S32.HI R5, RZ, 0x1f, R4 ;  /* 0x0000001fff057819 */ /* 0x000fe40000011404 */
[----:B------:R-:W-:Y:S01]  /*1730*/  SHF.R.S32.HI R13, RZ, 0x5, R10 ;  /* 0x00000005ff0d7819 */ /* 0x000fe2000001140a */
[----:B------:R-:W-:-:S02]  /*1740*/  IMAD.SHL.U32 R12, R8, 0x2, RZ ;  /* 0x00000002080c7824 */ /* 0x000fc400078e00ff */
[----:B------:R-:W-:-:S03]  /*1750*/  IMAD.WIDE R10, R11, 0x40, R4 ;  /* 0x000000400b0a7825 */ /* 0x000fc600078e0204 */
[----:B------:R-:W-:Y:S01]  /*1760*/  SHF.R.S32.HI R14, RZ, 0x1f, R12 ;  /* 0x0000001fff0e7819 */ /* 0x000fe2000001140c */
[----:B------:R-:W-:Y:S01]  /*1770*/  IMAD R5, R13, -0x10, -R3 ;  /* 0xfffffff00d057824 */ /* 0x000fe200078e0a03 */
[----:B------:R-:W-:Y:S01]  /*1780*/  IADD3 R8, P0, R9, R12, RZ ;  /* 0x0000000c09087210 */ /* 0x000fe20007f1e0ff */
[----:B------:R-:W-:Y:S01]  /*1790*/  IMAD.WIDE R10, R13, 0x10, R10 ;  /* 0x000000100d0a7825 */ /* 0x000fe200078e020a */
[----:B------:R-:W-:Y:S02]  /*17a0*/  IADD3 R3, -R12, UR5, -R9 ;  /* 0x000000050c037c10 */ /* 0x000fe4000fffe909 */
[----:B------:R-:W-:Y:S02]  /*17b0*/  LEA.HI.X.SX32 R9, R9, R14, 0x1, P0 ;  /* 0x0000000e09097211 */ /* 0x000fe400000f0eff */
[----:B------:R-:W-:Y:S01]  /*17c0*/  IADD3 R4, R5, UR4, -R4 ;  /* 0x0000000405047c10 */ /* 0x000fe2000fffe804 */
[-C--:B0-----:R-:W-:Y:S01]  /*17d0*/  IMAD R5, R11, R6.reuse, RZ ;  /* 0x000000060b057224 */ /* 0x081fe200078e02ff */
[----:B------:R-:W-:Y:S01]  /*17e0*/  ISETP.GT.AND P0, PT, R3, RZ, PT ;  /* 0x000000ff0300720c */ /* 0x000fe20003f04270 */
[----:B------:R-:W-:Y:S01]  /*17f0*/  IMAD.WIDE.U32 R12, R10, R6, R8 ;  /* 0x000000060a0c7225 */ /* 0x000fe200078e0008 */
[----:B------:R-:W-:-:S02]  /*1800*/  SHF.L.U64.HI R16, R6, 0x3, R7 ;  /* 0x0000000306107819 */ /* 0x000fc40000010207 */
[----:B------:R-:W-:Y:S01]  /*1810*/  ISETP.GT.AND P2, PT, R4, RZ, P0 ;  /* 0x000000ff0400720c */ /* 0x000fe20000744270 */
[----:B------:R-:W-:Y:S02]  /*1820*/  IMAD R5, R10, R7, R5 ;  /* 0x000000070a057224 */ /* 0x000fe400078e0205 */
[----:B------:R-:W-:Y:S02]  /*1830*/  IMAD.SHL.U32 R17, R6, 0x8, RZ ;  /* 0x0000000806117824 */ /* 0x000fe400078e00ff */
[----:B------:R-:W-:Y:S01]  /*1840*/  IMAD.IADD R19, R13, 0x1, R5 ;  /* 0x000000010d137824 */ /* 0x000fe200078e0205 */
[----:B------:R-:W-:Y:S07]  /*1850*/  @!P1 BRA `(.L_x_28) ;  /* 0x00000018001c9947 */ /* 0x000fee0003800000 */
[----:B------:R-:W-:Y:S01]  /*1860*/  ULDC.64 UR6, c[0x0][0x5b0] ;  /* 0x00016c0000067ab9 */ /* 0x000fe20000000a00 */
[----:B------:R-:W-:Y:S01]  /*1870*/  ULDC.64 UR8, c[0x0][0x5a8] ;  /* 0x00016a0000087ab9 */ /* 0x000fe20000000a00 */
[----:B------:R-:W-:Y:S01]  /*1880*/  IMAD R5, R11, UR6, RZ ;  /* 0x000000060b057c24 */ /* 0x000fe2000f8e02ff */
[----:B------:R-:W-:Y:S01]  /*1890*/  ULDC.64 UR4, c[0x0][0x5c8] ;  /* 0x0001720000047ab9 */ /* 0x000fe20000000a00 */
[----:B------:R-:W-:-:S04]  /*18a0*/  IMAD.WIDE.U32 R14, R10, UR6, R8 ;  /* 0x000000060a0e7c25 */ /* 0x000fc8000f8e0008 */
[----:B------:R-:W-:Y:S01]  /*18b0*/  IMAD R5, R10, UR7, R5 ;  /* 0x000000070a057c24 */ /* 0x000fe2000f8e0205 */
[----:B------:R-:W-:-:S03]  /*18c0*/  LEA R6, P1, R14, UR8, 0x1 ;  /* 0x000000080e067c11 */ /* 0x000fc6000f8208ff */
[----:B------:R-:W-:-:S05]  /*18d0*/  IMAD.IADD R7, R15, 0x1, R5 ;  /* 0x000000010f077824 */ /* 0x000fca00078e0205 */
[----:B------:R-:W-:-:S05]  /*18e0*/  LEA.HI.X R7, R14, UR9, R7, 0x1, P1 ;  /* 0x000000090e077c11 */ /* 0x000fca00088f0c07 */
[----:B------:R-:W2:Y:S01]  /*18f0*/  @P2 LDG.E.LTC128B.U16 R13, desc[UR12][R6.64] ;  /* 0x0000000c060d2981 */ /* 0x000ea2000c1e1520 */
[----:B------:R-:W-:Y:S01]  /*1900*/  LEA R14, P4, R12, UR4, 0x1 ;  /* 0x000000040c0e7c11 */ /* 0x000fe2000f8808ff */
[----:B------:R-:W-:Y:S01]  /*1910*/  BSSY B0, `(.L_x_29) ;  /* 0x000000d000007945 */ /* 0x000fe20003800000 */
[----:B------:R-:W-:-:S04]  /*1920*/  ISETP.GT.AND P1, PT, R3, 0x1, PT ;  /* 0x000000010300780c */ /* 0x000fc80003f24270 */
[----:B------:R-:W-:Y:S01]  /*1930*/  ISETP.GT.AND P3, PT, R4, RZ, P1 ;  /* 0x000000ff0400720c */ /* 0x000fe20000f64270 */
[----:B--2---:R-:W-:-:S04]  /*1940*/  IMAD.U32 R15, R13, 0x10000, RZ ;  /* 0x000100000d0f7824 */ /* 0x004fc800078e00ff */
[----:B------:R-:W-:-:S04]  /*1950*/  FMUL R15, R15, R2 ;  /* 0x000000020f0f7220 */ /* 0x000fc80000400000 */
[----:B------:R-:W-:-:S05]  /*1960*/  FFMA R15, R24, R0, R15 ;  /* 0x00000000180f7223 */ /* 0x000fca000000000f */
[----:B------:R-:W-:Y:S02]  /*1970*/  F2FP.BF16.F32.PACK_AB R18, RZ, R15 ;  /* 0x0000000fff12723e */ /* 0x000fe400000010ff */
[----:B------:R-:W-:Y:S02]  /*1980*/  LEA.HI.X R15, R12, UR5, R19, 0x1, P4 ;  /* 0x000000050c0f7c11 */ /* 0x000fe4000a0f0c13 */
[----:B------:R-:W-:Y:S02]  /*1990*/  PRMT R12, R18, 0x7610, R12 ;  /* 0x00007610120c7816 */ /* 0x000fe4000000000c */
[----:B------:R-:W-:-:S03]  /*19a0*/  PRMT R18, R13, 0x7610, R18 ;  /* 0x000076100d127816 */ /* 0x000fc60000000012 */
[----:B------:R0:W-:Y:S01]  /*19b0*/  @P2 STG.E.U16 desc[UR12][R14.64], R12 ;  /* 0x0000000c0e002986 */ /* 0x0001e2000c10150c */
[----:B------:R-:W-:Y:S05]  /*19c0*/  @!P3 BRA `(.L_x_30) ;  /* 0x000000000004b947 */ /* 0x000fea0003800000 */
[----:B------:R1:W5:Y:S02]  /*19d0*/  LDG.E.LTC128B.U16 R18, desc[UR12][R6.64+0x2] ;  /* 0x0000020c06127981 */ /* 0x000364000c1e1520 */
.L_x_30:
[----:B------:R-:W-:Y:S05]  /*19e0*/  BSYNC B0 ;  /* 0x0000000000007941 */ /* 0x000fea0003800000 */
.L_x_29:
[----:B------:R-:W-:Y:S01]  /*19f0*/  USHF.L.U32 UR5, UR6, 0x3, URZ ;  /* 0x0000000306057899 */ /* 0x000fe2000800063f */
[----:B-----5:R-:W-:Y:S01]  /*1a00*/  IMAD.U32 R11, R18, 0x10000, RZ ;  /* 0x00010000120b7824 */ /* 0x020fe200078e00ff */
[----:B------:R-:W-:Y:S01]  /*1a10*/  USHF.L.U64.HI UR4, UR6, 0x3, UR7 ;  /* 0x0000000306047899 */ /* 0x000fe20008010207 */
[----:B------:R-:W-:Y:S02]  /*1a20*/  ISETP.GT.AND P0, PT, R4, 0x8, P0 ;  /* 0x000000080400780c */ /* 0x000fe40000704270 */
[----:B------:R-:W-:Y:S01]  /*1a30*/  FMUL R20, R11, R2 ;  /* 0x000000020b147220 */ /* 0x000fe20000400000 */
[----:B0-----:R-:W-:Y:S02]  /*1a40*/  IMAD.U32 R12, RZ, RZ, UR5 ;  /* 0x00000005ff0c7e24 */ /* 0x001fe4000f8e00ff */
[----:B------:R-:W-:Y:S02]  /*1a50*/  IMAD.U32 R13, RZ, RZ, UR4 ;  /* 0x00000004ff0d7e24 */ /* 0x000fe4000f8e00ff */
[----:B------:R-:W-:Y:S01]  /*1a60*/  FFMA R20, R25, R0, R20 ;  /* 0x0000000019147223 */ /* 0x000fe20000000014 */
[----:B------:R-:W-:-:S04]  /*1a70*/  IMAD.WIDE.U32 R12, R10, UR6, R12 ;  /* 0x000000060a0c7c25 */ /* 0x000fc8000f8e000c */
[----:B------:R-:W-:Y:S02]  /*1a80*/  F2FP.BF16.F32.PACK_AB R20, RZ, R20 ;  /* 0x00000014ff14723e */ /* 0x000fe400000010ff */
[----:B------:R-:W-:Y:S01]  /*1a90*/  IADD3 R10, P2, R8, R12, RZ ;  /* 0x0000000c080a7210 */ /* 0x000fe20007f5e0ff */
[----:B------:R-:W-:-:S03]  /*1aa0*/  @P3 IMAD.MOV.U32 R12, RZ, RZ, R14 ;  /* 0x000000ffff0c3224 */ /* 0x000fc600078e000e */
[----:B------:R-:W-:Y:S01]  /*1ab0*/  IADD3.X R5, R9, R5, R13, P2, !PT ;  /* 0x0000000509057210 */ /* 0x000fe200017fe40d */
[----:B------:R-:W-:Y:S01]  /*1ac0*/  @P3 IMAD.MOV.U32 R13, RZ, RZ, R15 ;  /* 0x000000ffff0d3224 */ /* 0x000fe200078e000f */
[----:B------:R-:W-:-:S04]  /*1ad0*/  LEA R8, P2, R10, UR8, 0x1 ;  /* 0x000000080a087c11 */ /* 0x000fc8000f8408ff */
[----:B------:R-:W-:Y:S01]  /*1ae0*/  LEA.HI.X R9, R10, UR9, R5, 0x1, P2 ;  /* 0x000000090a097c11 */ /* 0x000fe200090f0c05 */
[----:B------:R0:W-:Y:S04]  /*1af0*/  @P3 STG.E.U16 desc[UR12][R12.64+0x2], R20 ;  /* 0x000002140c003986 */ /* 0x0001e8000c10150c */
[----:B------:R-:W2:Y:S01]  /*1b00*/  @P0 LDG.E.LTC128B.U16 R18, desc[UR12][R8.64] ;  /* 0x0000000c08120981 */ /* 0x000ea2000c1e1520 */
[C---:B------:R-:W-:Y:S01]  /*1b10*/  SHF.L.U64.HI R11, R17.reuse, 0x1, R16 ;  /* 0x00000001110b7819 */ /* 0x040fe20000010210 */
[----:B------:R-:W-:Y:S01]  /*1b20*/  BSSY B0, `(.L_x_31) ;  /* 0x000000b000007945 */ /* 0x000fe20003800000 */
[----:B------:R-:W-:Y:S02]  /*1b30*/  LEA R10, P2, R17, R14, 0x1 ;  /* 0x0000000e110a7211 */ /* 0x000fe400078408ff */
[----:B------:R-:W-:-:S03]  /*1b40*/  ISETP.GT.AND P1, PT, R4, 0x8, P1 ;  /* 0x000000080400780c */ /* 0x000fc60000f24270 */
[----:B------:R-:W-:Y:S02]  /*1b50*/  IMAD.X R11, R11, 0x1, R15, P2 ;  /* 0x000000010b0b7824 */ /* 0x000fe400010e060f */
[----:B--2---:R-:W-:-:S04]  /*1b60*/  IMAD.U32 R5, R18, 0x10000, RZ ;  /* 0x0001000012057824 */ /* 0x004fc800078e00ff */
[----:B------:R-:W-:-:S04]  /*1b70*/  FMUL R5, R5, R2 ;  /* 0x0000000205057220 */ /* 0x000fc80000400000 */
[----:B------:R-:W-:-:S05]  /*1b80*/  FFMA R5, R26, R0, R5 ;  /* 0x000000001a057223 */ /* 0x000fca0000000005 */
[----:B------:R-:W-:-:S05]  /*1b90*/  F2FP.BF16.F32.PACK_AB R5, RZ, R5 ;  /* 0x00000005ff05723e */ /* 0x000fca00000010ff */
[----:B------:R0:W-:Y:S01]  /*1ba0*/  @P0 STG.E.U16 desc[UR12][R10.64], R5 ;  /* 0x000000050a000986 */ /* 0x0001e2000c10150c */
[----:B------:R-:W-:Y:S05]  /*1bb0*/  @!P1 BRA `(.L_x_32) ;  /* 0x0000000000049947 */ /* 0x000fea0003800000 */
[----:B------:R2:W5:Y:S02]  /*1bc0*/  LDG.E.LTC128B.U16 R18, desc[UR12][R8.64+0x2] ;  /* 0x0000020c08127981 */ /* 0x000564000c1e1520 */
.L_x_32:
[----:B------:R-:W-:Y:S05]  /*1bd0*/  BSYNC B0 ;  /* 0x0000000000007941 */ /* 0x000fea0003800000 */
.L_x_31:
[----:B0----5:R-:W-:Y:S01]  /*1be0*/  IMAD.U32 R5, R18, 0x10000, RZ ;  /* 0x0001000012057824 */ /* 0x021fe200078e00ff */
[----:B------:R-:W-:Y:S01]  /*1bf0*/  ISETP.GT.AND P0, PT, R3, 0x8, PT ;  /* 0x000000080300780c */ /* 0x000fe20003f04270 */
[----:B------:R-:W-:Y:S02]  /*1c00*/  BSSY B0, `(.L_x_33) ;  /* 0x0000008000007945 */ /* 0x000fe40003800000 */
[----:B------:R-:W-:Y:S01]  /*1c10*/  FMUL R12, R5, R2 ;  /* 0x00000002050c7220 */ /* 0x000fe20000400000 */
[----:B------:R-:W-:-:S03]  /*1c20*/  ISETP.GT.AND P2, PT, R4, RZ, P0 ;  /* 0x000000ff0400720c */ /* 0x000fc60000744270 */
[----:B------:R-:W-:-:S05]  /*1c30*/  FFMA R12, R27, R0, R12 ;  /* 0x000000001b0c7223 */ /* 0x000fca000000000c */
[----:B------:R-:W-:-:S05]  /*1c40*/  F2FP.BF16.F32.PACK_AB R12, RZ, R12 ;  /* 0x0000000cff0c723e */ /* 0x000fca00000010ff */
[----:B------:R0:W-:Y:S01]  /*1c50*/  @P1 STG.E.U16 desc[UR12][R10.64+0x2], R12 ;  /* 0x0000020c0a001986 */ /* 0x0001e2000c10150c */
[----:B------:R-:W-:Y:S05]  /*1c60*/  @!P2 BRA `(.L_x_34) ;  /* 0x000000000004a947 */ /* 0x000fea0003800000 */
[----:B------:R3:W5:Y:S02]  /*1c70*/  LDG.E.LTC128B.U16 R18, desc[UR12][R6.64+0x10] ;  /* 0x0000100c06127981 */ /* 0x000764000c1e1520 */
.L_x_34:
[----:B------:R-:W-:Y:S05]  /*1c80*/  BSYNC B0 ;  /* 0x0000000000007941 */ /* 0x000fea0003800000 */
.L_x_33:
[----:B-----5:R-:W-:Y:S01]  /*1c90*/  IMAD.U32 R5, R18, 0x10000, RZ ;  /* 0x0001000012057824 */ /* 0x020fe200078e00ff */
[----:B------:R-:W-:Y:S01]  /*1ca0*/  ISETP.GT.AND P1, PT, R3, 0x9, PT ;  /* 0x000000090300780c */ /* 0x000fe20003f24270 */
[----:B0-----:R-:W-:Y:S01]  /*1cb0*/  @P2 IMAD.MOV.U32 R12, RZ, RZ, R14 ;  /* 0x000000ffff0c2224 */ /* 0x001fe200078e000e */
[----:B------:R-:W-:Y:S01]  /*1cc0*/  BSSY B0, `(.L_x_35) ;  /* 0x0000009000007945 */ /* 0x000fe20003800000 */
[----:B------:R-:W-:Y:S01]  /*1cd0*/  FMUL R5, R5, R2 ;  /* 0x0000000205057220 */ /* 0x000fe20000400000 */
[----:B------:R-:W-:Y:S01]  /*1ce0*/  @P2 IMAD.MOV.U32 R13, RZ, RZ, R15 ;  /* 0x000000ffff0d2224 */ /* 0x000fe200078e000f */
[----:B------:R-:W-:Y:S02]  /*1cf0*/  ISETP.GT.AND P3, PT, R4, RZ, P1 ;  /* 0x000000ff0400720c */ /* 0x000fe40000f64270 */
[----:B------:R-:W-:-:S05]  /*1d00*/  FFMA R5, R28, R0, R5 ;  /* 0x000000001c057223 */ /* 0x000fca0000000005 */
[----:B------:R-:W-:-:S05]  /*1d10*/  F2FP.BF16.F32.PACK_AB R5, RZ, R5 ;  /* 0x00000005ff05723e */ /* 0x000fca00000010ff */
[----:B------:R0:W-:Y:S01]  /*1d20*/  @P2 STG.E.U16 desc[UR12][R12.64+0x10], R5 ;  /* 0x000010050c002986 */ /* 0x0001e2000c10150c */
[----:B------:R-:W-:Y:S05]  /*1d30*/  @!P3 BRA `(.L_x_36) ;  /* 0x000000000004b947 */ /* 0x000fea0003800000 */
[----:B------:R4:W5:Y:S02]  /*1d40*/  LDG.E.LTC128B.U16 R18, desc[UR12][R6.64+0x12] ;  /* 0x0000120c06127981 */ /* 0x000964000c1e1520 */
.L_x_36:
[----:B------:R-:W-:Y:S05]  /*1d50*/  BSYNC B0 ;  /* 0x0000000000007941 */ /* 0x000fea0003800000 */
.L_x_35:
[----:B0----5:R-:W-:Y:S01]  /*1d60*/  IMAD.U32 R5, R18, 0x10000, RZ ;  /* 0x0001000012057824 */ /* 0x021fe200078e00ff */
[----:B------:R-:W-:Y:S01]  /*1d70*/  ISETP.GT.AND P0, PT, R4, 0x8, P0 ;  /* 0x000000080400780c */ /* 0x000fe20000704270 */
[----:B------:R-:W-:Y:S01]  /*1d80*/  @P3 IMAD.MOV.U32 R13, RZ, RZ, R15 ;  /* 0x000000ffff0d3224 */ /* 0x000fe200078e000f */
[----:B------:R-:W-:Y:S01]  /*1d90*/  BSSY B0, `(.L_x_37) ;  /* 0x0000009000007945 */ /* 0x000fe20003800000 */
[----:B------:R-:W-:-:S04]  /*1da0*/  FMUL R12, R5, R2 ;  /* 0x00000002050c7220 */ /* 0x000fc80000400000 */
[----:B------:R-:W-:-:S05]  /*1db0*/  FFMA R12, R29, R0, R12 ;  /* 0x000000001d0c7223 */ /* 0x000fca000000000c */
[----:B------:R-:W-:-:S04]  /*1dc0*/  F2FP.BF16.F32.PACK_AB R12, RZ, R12 ;  /* 0x0000000cff0c723e */ /* 0x000fc800000010ff */
[----:B------:R-:W-:Y:S01]  /*1dd0*/  PRMT R5, R12, 0x7610, R5 ;  /* 0x000076100c057816 */ /* 0x000fe20000000005 */
[----:B------:R-:W-:-:S05]  /*1de0*/  @P3 IMAD.MOV.U32 R12, RZ, RZ, R14 ;  /* 0x000000ffff0c3224 */ /* 0x000fca00078e000e */
[----:B------:R0:W-:Y:S01]  /*1df0*/  @P3 STG.E.U16 desc[UR12][R12.64+0x12], R5 ;  /* 0x000012050c003986 */ /* 0x0001e2000c10150c */
[----:B------:R-:W-:Y:S05]  /*1e00*/  @!P0 BRA `(.L_x_38) ;  /* 0x0000000000048947 */ /* 0x000fea0003800000 */
[----:B------:R0:W5:Y:S02]  /*1e10*/  LDG.E.LTC128B.U16 R18, desc[UR12][R8.64+0x10] ;  /* 0x0000100c08127981 */ /* 0x000164000c1e1520 */
.L_x_38:
[----:B------:R-:W-:Y:S05]  /*1e20*/  BSYNC B0 ;  /* 0x0000000000007941 */ /* 0x000fea0003800000 */
.L_x_37:
[----:B0----5:R-:W-:Y:S01]  /*1e30*/  IMAD.U32 R5, R18, 0x10000, RZ ;  /* 0x0001000012057824 */ /* 0x021fe200078e00ff */
[----:B------:R-:W-:Y:S01]  /*1e40*/  ISETP.GT.AND P1, PT, R4, 0x8, P1 ;  /* 0x000000080400780c */ /* 0x000fe20000f24270 */
[----:B------:R-:W-:Y:S02]  /*1e50*/  BSSY B0, `(.L_x_39) ;  /* 0x0000007000007945 */ /* 0x000fe40003800000 */
[----:B------:R-:W-:-:S04]  /*1e60*/  FMUL R5, R5, R2 ;  /* 0x0000000205057220 */ /* 0x000fc80000400000 */
[----:B------:R-:W-:-:S05]  /*1e70*/  FFMA R5, R30, R0, R5 ;  /* 0x000000001e057223 */ /* 0x000fca0000000005 */
[----:B------:R-:W-:-:S05]  /*1e80*/  F2FP.BF16.F32.PACK_AB R5, RZ, R5 ;  /* 0x00000005ff05723e */ /* 0x000fca00000010ff */
[----:B------:R0:W-:Y:S01]  /*1e90*/  @P0 STG.E.U16 desc[UR12][R10.64+0x10], R5 ;  /* 0x000010050a000986 */ /* 0x0001e2000c10150c */
[----:B------:R-:W-:Y:S05]  /*1ea0*/  @!P1 BRA `(.L_x_40) ;  /* 0x0000000000049947 */ /* 0x000fea0003800000 */
[----:B------:R0:W5:Y:S02]  /*1eb0*/  LDG.E.LTC128B.U16 R18, desc[UR12][R8.64+0x12] ;  /* 0x0000120c08127981 */ /* 0x000164000c1e1520 */
.L_x_40:
[----:B------:R-:W-:Y:S05]  /*1ec0*/  BSYNC B0 ;  /* 0x0000000000007941 */ /* 0x000fea0003800000 */
.L_x_39:
        /* <DEDUP_REMOVED lines=10> */
.L_x_42:
[----:B------:R-:W-:Y:S05]  /*1f70*/  BSYNC B0 ;  /* 0x0000000000007941 */ /* 0x000fea0003800000 */
.L_x_41:
        /* <DEDUP_REMOVED lines=12> */
.L_x_44:
[----:B------:R-:W-:Y:S05]  /*2040*/  BSYNC B0 ;  /* 0x0000000000007941 */ /* 0x000fea0003800000 */
.L_x_43:
        /* <DEDUP_REMOVED lines=12> */
.L_x_46:
[----:B------:R-:W-:Y:S05]  /*2110*/  BSYNC B0 ;  /* 0x0000000000007941 */ /* 0x000fea0003800000 */
.L_x_45:
        /* <DEDUP_REMOVED lines=9> */
.L_x_48:
[----:B------:R-:W-:Y:S05]  /*21b0*/  BSYNC B0 ;  /* 0x0000000000007941 */ /* 0x000fea0003800000 */
.L_x_47:
        /* <DEDUP_REMOVED lines=10> */
.L_x_50:
[----:B------:R-:W-:Y:S05]  /*2260*/  BSYNC B0 ;  /* 0x0000000000007941 */ /* 0x000fea0003800000 */
.L_x_49:
        /* <DEDUP_REMOVED lines=12> */
.L_x_52:
[----:B------:R-:W-:Y:S05]  /*2330*/  BSYNC B0 ;  /* 0x0000000000007941 */ /* 0x000fea0003800000 */
.L_x_51:
        /* <DEDUP_REMOVED lines=12> */
.L_x_54:
[----:B------:R-:W-:Y:S05]  /*2400*/  BSYNC B0 ;  /* 0x0000000000007941 */ /* 0x000fea0003800000 */
.L_x_53:
        /* <DEDUP_REMOVED lines=9> */
.L_x_56:
[----:B------:R-:W-:Y:S05]  /*24a0*/  BSYNC B0 ;  /* 0x0000000000007941 */ /* 0x000fea0003800000 */
.L_x_55:
        /* <DEDUP_REMOVED lines=10> */
.L_x_58:
[----:B------:R-:W-:Y:S05]  /*2550*/  BSYNC B0 ;  /* 0x0000000000007941 */ /* 0x000fea0003800000 */
.L_x_57:
        /* <DEDUP_REMOVED lines=12> */
.L_x_60:
[----:B------:R-:W-:Y:S05]  /*2620*/  BSYNC B0 ;  /* 0x0000000000007941 */ /* 0x000fea0003800000 */
.L_x_59:
        /* <DEDUP_REMOVED lines=12> */
.L_x_62:
[----:B------:R-:W-:Y:S05]  /*26f0*/  BSYNC B0 ;  /* 0x0000000000007941 */ /* 0x000fea0003800000 */
.L_x_61:
        /* <DEDUP_REMOVED lines=9> */
.L_x_64:
[----:B------:R-:W-:Y:S05]  /*2790*/  BSYNC B0 ;  /* 0x0000000000007941 */ /* 0x000fea0003800000 */
.L_x_63:
        /* <DEDUP_REMOVED lines=10> */
.L_x_66:
[----:B------:R-:W-:Y:S05]  /*2840*/  BSYNC B0 ;  /* 0x0000000000007941 */ /* 0x000fea0003800000 */
.L_x_65:
        /* <DEDUP_REMOVED lines=12> */
.L_x_68:
[----:B------:R-:W-:Y:S05]  /*2910*/  BSYNC B0 ;  /* 0x0000000000007941 */ /* 0x000fea0003800000 */
.L_x_67:
        /* <DEDUP_REMOVED lines=12> */
.L_x_70:
[----:B------:R-:W-:Y:S05]  /*29e0*/  BSYNC B0 ;  /* 0x0000000000007941 */ /* 0x000fea0003800000 */
.L_x_69:
        /* <DEDUP_REMOVED lines=9> */
.L_x_72:
[----:B------:R-:W-:Y:S05]  /*2a80*/  BSYNC B0 ;  /* 0x0000000000007941 */ /* 0x000fea0003800000 */
.L_x_71:
        /* <DEDUP_REMOVED lines=10> */
.L_x_74:
[----:B------:R-:W-:Y:S05]  /*2b30*/  BSYNC B0 ;  /* 0x0000000000007941 */ /* 0x000fea0003800000 */
.L_x_73:
        /* <DEDUP_REMOVED lines=12> */
.L_x_76:
[----:B------:R-:W-:Y:S05]  /*2c00*/  BSYNC B0 ;  /* 0x0000000000007941 */ /* 0x000fea0003800000 */
.L_x_75:
        /* <DEDUP_REMOVED lines=12> */
.L_x_78:
[----:B------:R-:W-:Y:S05]  /*2cd0*/  BSYNC B0 ;  /* 0x0000000000007941 */ /* 0x000fea0003800000 */
.L_x_77:
        /* <DEDUP_REMOVED lines=9> */
.L_x_80:
[----:B------:R-:W-:Y:S05]  /*2d70*/  BSYNC B0 ;  /* 0x0000000000007941 */ /* 0x000fea0003800000 */
.L_x_79:
        /* <DEDUP_REMOVED lines=10> */
.L_x_82:
[----:B------:R-:W-:Y:S05]  /*2e20*/  BSYNC B0 ;  /* 0x0000000000007941 */ /* 0x000fea0003800000 */
.L_x_81:
        /* <DEDUP_REMOVED lines=12> */
.L_x_84:
[----:B------:R-:W-:Y:S05]  /*2ef0*/  BSYNC B0 ;  /* 0x0000000000007941 */ /* 0x000fea0003800000 */
.L_x_83:
[----:B-----5:R-:W-:Y:S01]  /*2f00*/  IMAD.U32 R3, R18, 0x10000, RZ ;  /* 0x0001000012037824 */ /* 0x020fe200078e00ff */
[----:B------:R-:W-:Y:S01]  /*2f10*/  ISETP.GT.AND P0, PT, R4, 0x8, P0 ;  /* 0x000000080400780c */ /* 0x000fe20000704270 */
[----:B------:R-:W-:Y:S02]  /*2f20*/  BSSY B0, `(.L_x_85) ;  /* 0x0000007000007945 */ /* 0x000fe40003800000 */
[----:B01-34-:R-:W-:-:S04]  /*2f30*/  FMUL R6, R3, R2 ;  /* 0x0000000203067220 */ /* 0x01bfc80000400000 */
[----:B------:R-:W-:-:S05]  /*2f40*/  FFMA R6, R53, R0, R6 ;  /* 0x0000000035067223 */ /* 0x000fca0000000006 */
[----:B------:R-:W-:-:S05]  /*2f50*/  F2FP.BF16.F32.PACK_AB R6, RZ, R6 ;  /* 0x00000006ff06723e */ /* 0x000fca00000010ff */
[----:B------:R0:W-:Y:S01]  /*2f60*/  @P3 STG.E.U16 desc[UR12][R14.64+0x72], R6 ;  /* 0x000072060e003986 */ /* 0x0001e2000c10150c */
[----:B------:R-:W-:Y:S05]  /*2f70*/  @!P0 BRA `(.L_x_86) ;  /* 0x0000000000048947 */ /* 0x000fea0003800000 */
[----:B------:R1:W5:Y:S02]  /*2f80*/  LDG.E.LTC128B.U16 R18, desc[UR12][R8.64+0x70] ;  /* 0x0000700c08127981 */ /* 0x000364000c1e1520 */
.L_x_86:
[----:B------:R-:W-:Y:S05]  /*2f90*/  BSYNC B0 ;  /* 0x0000000000007941 */ /* 0x000fea0003800000 */
.L_x_85:
[----:B-----5:R-:W-:Y:S01]  /*2fa0*/  IMAD.U32 R3, R18, 0x10000, RZ ;  /* 0x0001000012037824 */ /* 0x020fe200078e00ff */
[----:B------:R-:W-:Y:S01]  /*2fb0*/  ISETP.GT.AND P1, PT, R4, 0x8, P1 ;  /* 0x000000080400780c */ /* 0x000fe20000f24270 */
[----:B------:R-:W-:Y:S01]  /*2fc0*/  @P0 IMAD.MOV.U32 R4, RZ, RZ, R10 ;  /* 0x000000ffff040224 */ /* 0x000fe200078e000a */
[----:B------:R-:W-:Y:S01]  /*2fd0*/  BSSY B0, `(.L_x_87) ;  /* 0x0000008000007945 */ /* 0x000fe20003800000 */
[----:B------:R-:W-:Y:S01]  /*2fe0*/  FMUL R3, R3, R2 ;  /* 0x0000000203037220 */ /* 0x000fe20000400000 */
[----:B------:R-:W-:-:S03]  /*2ff0*/  @P0 IMAD.MOV.U32 R5, RZ, RZ, R11 ;  /* 0x000000ffff050224 */ /* 0x000fc600078e000b */
[----:B------:R-:W-:-:S05]  /*3000*/  FFMA R3, R54, R0, R3 ;  /* 0x0000000036037223 */ /* 0x000fca0000000003 */
[----:B------:R-:W-:-:S05]  /*3010*/  F2FP.BF16.F32.PACK_AB R3, RZ, R3 ;  /* 0x00000003ff03723e */ /* 0x000fca00000010ff */
[----:B------:R3:W-:Y:S01]  /*3020*/  @P0 STG.E.U16 desc[UR12][R4.64+0x70], R3 ;  /* 0x0000700304000986 */ /* 0x0007e2000c10150c */
[----:B------:R-:W-:Y:S05]  /*3030*/  @!P1 BRA `(.L_x_88) ;  /* 0x0000000000049947 */ /* 0x000fea0003800000 */
[----:B------:R4:W5:Y:S02]  /*3040*/  LDG.E.LTC128B.U16 R18, desc[UR12][R8.64+0x72] ;  /* 0x0000720c08127981 */ /* 0x000964000c1e1520 */
.L_x_88:
[----:B------:R-:W-:Y:S05]  /*3050*/  BSYNC B0 ;  /* 0x0000000000007941 */ /* 0x000fea0003800000 */
.L_x_87:
[----:B---3-5:R-:W-:-:S04]  /*3060*/  IMAD.U32 R3, R18, 0x10000, RZ ;  /* 0x0001000012037824 */ /* 0x028fc800078e00ff */
[----:B------:R-:W-:-:S04]  /*3070*/  FMUL R2, R3, R2 ;  /* 0x0000000203027220 */ /* 0x000fc80000400000 */
[----:B------:R-:W-:Y:S01]  /*3080*/  FFMA R2, R55, R0, R2 ;  /* 0x0000000037027223 */ /* 0x000fe20000000002 */
[----:B------:R-:W-:Y:S06]  /*3090*/  @!P1 EXIT ;  /* 0x000000000000994d */ /* 0x000fec0003800000 */
[----:B------:R-:W-:-:S05]  /*30a0*/  F2FP.BF16.F32.PACK_AB R2, RZ, R2 ;  /* 0x00000002ff02723e */ /* 0x000fca00000010ff */
[----:B------:R-:W-:Y:S01]  /*30b0*/  STG.E.U16 desc[UR12][R10.64+0x72], R2 ;  /* 0x000072020a007986 */ /* 0x000fe2000c10150c */
[----:B------:R-:W-:Y:S05]  /*30c0*/  EXIT ;  /* 0x000000000000794d */ /* 0x000fea0003800000 */
.L_x_28:
[----:B------:R-:W-:Y:S01]  /*30d0*/  ISETP.GT.AND P3, PT, R3, 0x1, PT ;  /* 0x000000010300780c */ /* 0x000fe20003f64270 */
[----:B------:R-:W-:Y:S01]  /*30e0*/  ULDC.64 UR4, c[0x0][0x5c8] ;  /* 0x0001720000047ab9 */ /* 0x000fe20000000a00 */
[-C--:B------:R-:W-:Y:S01]  /*30f0*/  FMUL R24, R24, R0.reuse ;  /* 0x0000000018187220 */ /* 0x080fe20000400000 */
[-C--:B------:R-:W-:Y:S01]  /*3100*/  FMUL R25, R25, R0.reuse ;  /* 0x0000000019197220 */ /* 0x080fe20000400000 */
[----:B------:R-:W-:Y:S01]  /*3110*/  ISETP.GT.AND P4, PT, R4, RZ, P3 ;  /* 0x000000ff0400720c */ /* 0x000fe20001f84270 */
[-C--:B------:R-:W-:Y:S01]  /*3120*/  FMUL R26, R26, R0.reuse ;  /* 0x000000001a1a7220 */ /* 0x080fe20000400000 */
[----:B------:R-:W-:Y:S01]  /*3130*/  LEA R6, P1, R12, UR4, 0x1 ;  /* 0x000000040c067c11 */ /* 0x000fe2000f8208ff */
[----:B------:R-:W-:Y:S01]  /*3140*/  FMUL R27, R27, R0 ;  /* 0x000000001b1b7220 */ /* 0x000fe20000400000 */
[----:B------:R-:W-:Y:S01]  /*3150*/  F2FP.BF16.F32.PACK_AB R24, RZ, R24 ;  /* 0x00000018ff18723e */ /* 0x000fe200000010ff */
[-C--:B------:R-:W-:Y:S01]  /*3160*/  FMUL R28, R28, R0.reuse ;  /* 0x000000001c1c7220 */ /* 0x080fe20000400000 */
[----:B------:R-:W-:Y:S01]  /*3170*/  LEA.HI.X R7, R12, UR5, R19, 0x1, P1 ;  /* 0x000000050c077c11 */ /* 0x000fe200088f0c13 */
[-C--:B------:R-:W-:Y:S01]  /*3180*/  FMUL R29, R29, R0.reuse ;  /* 0x000000001d1d7220 */ /* 0x080fe20000400000 */
[----:B------:R-:W-:Y:S01]  /*3190*/  F2FP.BF16.F32.PACK_AB R25, RZ, R25 ;  /* 0x00000019ff19723e */ /* 0x000fe200000010ff */
[-C--:B------:R-:W-:Y:S01]  /*31a0*/  FMUL R30, R30, R0.reuse ;  /* 0x000000001e1e7220 */ /* 0x080fe20000400000 */
[----:B------:R-:W-:Y:S01]  /*31b0*/  SHF.L.U64.HI R5, R17, 0x1, R16 ;  /* 0x0000000111057819 */ /* 0x000fe20000010210 */
[----:B------:R-:W-:Y:S01]  /*31c0*/  @P2 STG.E.U16 desc[UR12][R6.64], R24 ;  /* 0x0000001806002986 */ /* 0x000fe2000c10150c */
[----:B------:R-:W-:Y:S01]  /*31d0*/  ISETP.GT.AND P2, PT, R4, 0x8, P0 ;  /* 0x000000080400780c */ /* 0x000fe20000744270 */
[----:B------:R-:W-:Y:S01]  /*31e0*/  FMUL R31, R31, R0 ;  /* 0x000000001f1f7220 */ /* 0x000fe20000400000 */
[----:B------:R-:W-:Y:S01]  /*31f0*/  ISETP.GT.AND P1, PT, R3, 0x8, PT ;  /* 0x000000080300780c */ /* 0x000fe20003f24270 */
[----:B------:R-:W-:Y:S01]  /*3200*/  @P4 STG.E.U16 desc[UR12][R6.64+0x2], R25 ;  /* 0x0000021906004986 */ /* 0x000fe2000c10150c */
[----:B------:R-:W-:Y:S01]  /*3210*/  LEA R8, P4, R17, R6, 0x1 ;  /* 0x0000000611087211 */ /* 0x000fe200078808ff */
[-C--:B------:R-:W-:Y:S01]  /*3220*/  FMUL R32, R32, R0.reuse ;  /* 0x0000000020207220 */ /* 0x080fe20000400000 */
[C---:B------:R-:W-:Y:S01]  /*3230*/  ISETP.GT.AND P3, PT, R4.reuse, 0x8, P3 ;  /* 0x000000080400780c */ /* 0x040fe20001f64270 */
[-C--:B------:R-:W-:Y:S01]  /*3240*/  FMUL R33, R33, R0.reuse ;  /* 0x0000000021217220 */ /* 0x080fe20000400000 */
[----:B------:R-:W-:Y:S01]  /*3250*/  ISETP.GT.AND P0, PT, R3, 0x9, PT ;  /* 0x000000090300780c */ /* 0x000fe20003f04270 */
[----:B------:R-:W-:Y:S01]  /*3260*/  IMAD.X R9, R5, 0x1, R7, P4 ;  /* 0x0000000105097824 */ /* 0x000fe200020e0607 */
[----:B------:R-:W-:Y:S01]  /*3270*/  ISETP.GT.AND P5, PT, R4, RZ, P1 ;  /* 0x000000ff0400720c */ /* 0x000fe20000fa4270 */
[-C--:B------:R-:W-:Y:S01]  /*3280*/  FMUL R34, R34, R0.reuse ;  /* 0x0000000022227220 */ /* 0x080fe20000400000 */
[----:B------:R-:W-:Y:S01]  /*3290*/  ISETP.GT.AND P4, PT, R4, RZ, P0 ;  /* 0x000000ff0400720c */ /* 0x000fe20000784270 */
[----:B------:R-:W-:Y:S01]  /*32a0*/  FMUL R35, R35, R0 ;  /* 0x0000000023237220 */ /* 0x000fe20000400000 */
[----:B------:R-:W-:Y:S01]  /*32b0*/  F2FP.BF16.F32.PACK_AB R26, RZ, R26 ;  /* 0x0000001aff1a723e */ /* 0x000fe200000010ff */
[-C--:B------:R-:W-:Y:S01]  /*32c0*/  FMUL R36, R36, R0.reuse ;  /* 0x0000000024247220 */ /* 0x080fe20000400000 */
[----:B------:R-:W-:Y:S01]  /*32d0*/  F2FP.BF16.F32.PACK_AB R27, RZ, R27 ;  /* 0x0000001bff1b723e */ /* 0x000fe200000010ff */
[----:B------:R-:W-:Y:S01]  /*32e0*/  FMUL R37, R37, R0 ;  /* 0x0000000025257220 */ /* 0x000fe20000400000 */
[----:B------:R-:W-:Y:S01]  /*32f0*/  F2FP.BF16.F32.PACK_AB R28, RZ, R28 ;  /* 0x0000001cff1c723e */ /* 0x000fe200000010ff */
[----:B------:R-:W-:Y:S01]  /*3300*/  @P2 STG.E.U16 desc[UR12][R8.64], R26 ;  /* 0x0000001a08002986 */ /* 0x000fe2000c10150c */
[----:B------:R-:W-:Y:S01]  /*3310*/  F2FP.BF16.F32.PACK_AB R29, RZ, R29 ;  /* 0x0000001dff1d723e */ /* 0x000fe200000010ff */
[-C--:B------:R-:W-:Y:S01]  /*3320*/  FMUL R38, R38, R0.reuse ;  /* 0x0000000026267220 */ /* 0x080fe20000400000 */
[C---:B------:R-:W-:Y:S01]  /*3330*/  ISETP.GT.AND P1, PT, R4.reuse, 0x8, P1 ;  /* 0x000000080400780c */ /* 0x040fe20000f24270 */
[----:B------:R-:W-:Y:S01]  /*3340*/  @P3 STG.E.U16 desc[UR12][R8.64+0x2], R27 ;  /* 0x0000021b08003986 */ /* 0x000fe2000c10150c */
[----:B------:R-:W-:Y:S01]  /*3350*/  ISETP.GT.AND P3, PT, R3, 0x10, PT ;  /* 0x000000100300780c */ /* 0x000fe20003f64270 */
[-C--:B------:R-:W-:Y:S01]  /*3360*/  FMUL R39, R39, R0.reuse ;  /* 0x0000000027277220 */ /* 0x080fe20000400000 */
[----:B------:R-:W-:Y:S01]  /*3370*/  ISETP.GT.AND P2, PT, R4, 0x8, P0 ;  /* 0x000000080400780c */ /* 0x000fe20000744270 */
[----:B------:R-:W-:Y:S01]  /*3380*/  @P5 STG.E.U16 desc[UR12][R6.64+0x10], R28 ;  /* 0x0000101c06005986 */ /* 0x000fe2000c10150c */
[----:B------:R-:W-:Y:S01]  /*3390*/  ISETP.GT.AND P0, PT, R3, 0x11, PT ;  /* 0x000000110300780c */ /* 0x000fe20003f04270 */
[----:B------:R-:W-:Y:S01]  /*33a0*/  FMUL R40, R40, R0 ;  /* 0x0000000028287220 */ /* 0x000fe20000400000 */
[----:B------:R-:W-:Y:S01]  /*33b0*/  F2FP.BF16.F32.PACK_AB R30, RZ, R30 ;  /* 0x0000001eff1e723e */ /* 0x000fe200000010ff */
[----:B------:R-:W-:Y:S01]  /*33c0*/  @P4 STG.E.U16 desc[UR12][R6.64+0x12], R29 ;  /* 0x0000121d06004986 */ /* 0x000fe2000c10150c */
[C---:B------:R-:W-:Y:S01]  /*33d0*/  ISETP.GT.AND P4, PT, R4.reuse, RZ, P3 ;  /* 0x000000ff0400720c */ /* 0x040fe20001f84270 */
[-C--:B------:R-:W-:Y:S01]  /*33e0*/  FMUL R41, R41, R0.reuse ;  /* 0x0000000029297220 */ /* 0x080fe20000400000 */
[----:B------:R-:W-:Y:S01]  /*33f0*/  ISETP.GT.AND P5, PT, R4, RZ, P0 ;  /* 0x000000ff0400720c */ /* 0x000fe200007a4270 */
[----:B------:R-:W-:Y:S01]  /*3400*/  @P1 STG.E.U16 desc[UR12][R8.64+0x10], R30 ;  /* 0x0000101e08001986 */ /* 0x000fe2000c10150c */
[----:B------:R-:W-:Y:S01]  /*3410*/  F2FP.BF16.F32.PACK_AB R31, RZ, R31 ;  /* 0x0000001fff1f723e */ /* 0x000fe200000010ff */
[----:B------:R-:W-:Y:S01]  /*3420*/  FMUL R42, R42, R0 ;  /* 0x000000002a2a7220 */ /* 0x000fe20000400000 */
[----:B------:R-:W-:Y:S01]  /*3430*/  F2FP.BF16.F32.PACK_AB R32, RZ, R32 ;  /* 0x00000020ff20723e */ /* 0x000fe200000010ff */
[-C--:B------:R-:W-:Y:S01]  /*3440*/  FMUL R43, R43, R0.reuse ;  /* 0x000000002b2b7220 */ /* 0x080fe20000400000 */
[----:B------:R-:W-:Y:S01]  /*3450*/  F2FP.BF16.F32.PACK_AB R33, RZ, R33 ;  /* 0x00000021ff21723e */ /* 0x000fe200000010ff */
[----:B------:R-:W-:Y:S01]  /*3460*/  @P2 STG.E.U16 desc[UR12][R8.64+0x12], R31 ;  /* 0x0000121f08002986 */ /* 0x000fe2000c10150c */
[----:B------:R-:W-:Y:S01]  /*3470*/  ISETP.GT.AND P3, PT, R4, 0x8, P3 ;  /* 0x000000080400780c */ /* 0x000fe20001f64270 */
[-C--:B------:R-:W-:Y:S01]  /*3480*/  FMUL R44, R44, R0.reuse ;  /* 0x000000002c2c7220 */ /* 0x080fe20000400000 */
[----:B------:R-:W-:Y:S01]  /*3490*/  ISETP.GT.AND P1, PT, R3, 0x18, PT ;  /* 0x000000180300780c */ /* 0x000fe20003f24270 */
[----:B------:R-:W-:Y:S01]  /*34a0*/  @P4 STG.E.U16 desc[UR12][R6.64+0x20], R32 ;  /* 0x0000202006004986 */ /* 0x000fe2000c10150c */
[C---:B------:R-:W-:Y:S01]  /*34b0*/  ISETP.GT.AND P0, PT, R4.reuse, 0x8, P0 ;  /* 0x000000080400780c */ /* 0x040fe20000704270 */
[-C--:B------:R-:W-:Y:S01]  /*34c0*/  FMUL R45, R45, R0.reuse ;  /* 0x000000002d2d7220 */ /* 0x080fe20000400000 */
[----:B------:R-:W-:Y:S01]  /*34d0*/  ISETP.GT.AND P2, PT, R3, 0x19, PT ;  /* 0x000000190300780c */ /* 0x000fe20003f44270 */
[----:B------:R-:W-:Y:S01]  /*34e0*/  @P5 STG.E.U16 desc[UR12][R6.64+0x22], R33 ;  /* 0x0000222106005986 */ /* 0x000fe2000c10150c */
        /* <DEDUP_REMOVED lines=12> */
[----:B------:R-:W-:Y:S01]  /*35b0*/  ISETP.GT.AND P3, PT, R3, 0x20, PT ;  /* 0x000000200300780c */ /* 0x000fe20003f64270 */
[----:B------:R-:W-:Y:S01]  /*35c0*/  @P0 STG.E.U16 desc[UR12][R8.64+0x22], R35 ;  /* 0x0000222308000986 */ /* 0x000fe2000c10150c */
[C---:B------:R-:W-:Y:S01]  /*35d0*/  ISETP.GT.AND P1, PT, R4.reuse, 0x8, P1 ;  /* 0x000000080400780c */ /* 0x040fe20000f24270 */
[-C--:B------:R-:W-:Y:S01]  /*35e0*/  FMUL R51, R51, R0.reuse ;  /* 0x0000000033337220 */ /* 0x080fe20000400000 */
[----:B------:R-:W-:Y:S01]  /*35f0*/  ISETP.GT.AND P0, PT, R3, 0x21, PT ;  /* 0x000000210300780c */ /* 0x000fe20003f04270 */
[----:B------:R-:W-:Y:S01]  /*3600*/  @P4 STG.E.U16 desc[UR12][R6.64+0x30], R36 ;  /* 0x0000302406004986 */ /* 0x000fe2000c10150c */
[----:B------:R-:W-:Y:S01]  /*3610*/  ISETP.GT.AND P2, PT, R4, 0x8, P2 ;  /* 0x000000080400780c */ /* 0x000fe20001744270 */
[-C--:B------:R-:W-:Y:S01]  /*3620*/  FMUL R52, R52, R0.reuse ;  /* 0x0000000034347220 */ /* 0x080fe20000400000 */
[C---:B------:R-:W-:Y:S01]  /*3630*/  ISETP.GT.AND P4, PT, R4.reuse, RZ, P3 ;  /* 0x000000ff0400720c */ /* 0x040fe20001f84270 */
[----:B------:R-:W-:Y:S01]  /*3640*/  @P5 STG.E.U16 desc[UR12][R6.64+0x32], R37 ;  /* 0x0000322506005986 */ /* 0x000fe2000c10150c */
        /* <DEDUP_REMOVED lines=8> */
[----:B------:R-:W-:-:S02]  /*36d0*/  F2FP.BF16.F32.PACK_AB R41, RZ, R41 ;  /* 0x00000029ff29723e */ /* 0x000fc400000010ff */
[C---:B------:R-:W-:Y:S01]  /*36e0*/  ISETP.GT.AND P3, PT, R4.reuse, 0x8, P3 ;  /* 0x000000080400780c */ /* 0x040fe20001f64270 */
[----:B------:R-:W-:Y:S01]  /*36f0*/  @P2 STG.E.U16 desc[UR12][R8.64+0x32], R39 ;  /* 0x0000322708002986 */ /* 0x000fe2000c10150c */
[----:B------:R-:W-:Y:S02]  /*3700*/  ISETP.GT.AND P0, PT, R4, 0x8, P0 ;  /* 0x000000080400780c */ /* 0x000fe40000704270 */
[----:B------:R-:W-:Y:S01]  /*3710*/  F2FP.BF16.F32.PACK_AB R42, RZ, R42 ;  /* 0x0000002aff2a723e */ /* 0x000fe200000010ff */
[----:B------:R-:W-:Y:S01]  /*3720*/  @P4 STG.E.U16 desc[UR12][R6.64+0x40], R40 ;  /* 0x0000402806004986 */ /* 0x000fe2000c10150c */
[C---:B------:R-:W-:Y:S02]  /*3730*/  ISETP.GT.AND P4, PT, R3.reuse, 0x28, PT ;  /* 0x000000280300780c */ /* 0x040fe40003f84270 */
[----:B------:R-:W-:Y:S01]  /*3740*/  F2FP.BF16.F32.PACK_AB R43, RZ, R43 ;  /* 0x0000002bff2b723e */ /* 0x000fe200000010ff */
[----:B------:R-:W-:Y:S01]  /*3750*/  @P5 STG.E.U16 desc[UR12][R6.64+0x42], R41 ;  /* 0x0000422906005986 */ /* 0x000fe2000c10150c */
[----:B------:R-:W-:-:S02]  /*3760*/  ISETP.GT.AND P5, PT, R3, 0x29, PT ;  /* 0x000000290300780c */ /* 0x000fc40003fa4270 */
[C---:B------:R-:W-:Y:S01]  /*3770*/  ISETP.GT.AND P1, PT, R4.reuse, RZ, P4 ;  /* 0x000000ff0400720c */ /* 0x040fe20002724270 */
[----:B------:R-:W-:Y:S01]  /*3780*/  @P3 STG.E.U16 desc[UR12][R8.64+0x40], R42 ;  /* 0x0000402a08003986 */ /* 0x000fe2000c10150c */
[----:B------:R-:W-:Y:S02]  /*3790*/  ISETP.GT.AND P6, PT, R4, RZ, P5 ;  /* 0x000000ff0400720c */ /* 0x000fe40002fc4270 */
[----:B------:R-:W-:Y:S01]  /*37a0*/  F2FP.BF16.F32.PACK_AB R44, RZ, R44 ;  /* 0x0000002cff2c723e */ /* 0x000fe200000010ff */
[----:B------:R-:W-:Y:S01]  /*37b0*/  @P0 STG.E.U16 desc[UR12][R8.64+0x42], R43 ;  /* 0x0000422b08000986 */ /* 0x000fe2000c10150c */
[C---:B------:R-:W-:Y:S02]  /*37c0*/  ISETP.GT.AND P3, PT, R3.reuse, 0x30, PT ;  /* 0x000000300300780c */ /* 0x040fe40003f64270 */
[C---:B------:R-:W-:Y:S02]  /*37d0*/  ISETP.GT.AND P2, PT, R3.reuse, 0x31, PT ;  /* 0x000000310300780c */ /* 0x040fe40003f44270 */
[----:B------:R-:W-:-:S02]  /*37e0*/  ISETP.GT.AND P0, PT, R3, 0x39, PT ;  /* 0x000000390300780c */ /* 0x000fc40003f04270 */
[C---:B------:R-:W-:Y:S01]  /*37f0*/  ISETP.GT.AND P4, PT, R4.reuse, 0x8, P4 ;  /* 0x000000080400780c */ /* 0x040fe20002784270 */
[----:B------:R-:W-:Y:S01]  /*3800*/  @P1 STG.E.U16 desc[UR12][R6.64+0x50], R44 ;  /* 0x0000502c06001986 */ /* 0x000fe2000c10150c */
[----:B------:R-:W-:Y:S01]  /*3810*/  ISETP.GT.AND P1, PT, R3, 0x38, PT ;  /* 0x000000380300780c */ /* 0x000fe20003f24270 */
[----:B------:R-:W-:Y:S01]  /*3820*/  @P6 IMAD.MOV.U32 R2, RZ, RZ, R6 ;  /* 0x000000ffff026224 */ /* 0x000fe200078e0006 */
[----:B------:R-:W-:Y:S01]  /*3830*/  F2FP.BF16.F32.PACK_AB R45, RZ, R45 ;  /* 0x0000002dff2d723e */ /* 0x000fe200000010ff */
[----:B------:R-:W-:Y:S01]  /*3840*/  @P6 IMAD.MOV.U32 R3, RZ, RZ, R7 ;  /* 0x000000ffff036224 */ /* 0x000fe200078e0007 */
[----:B------:R-:W-:Y:S02]  /*3850*/  F2FP.BF16.F32.PACK_AB R46, RZ, R46 ;  /* 0x0000002eff2e723e */ /* 0x000fe400000010ff */
[----:B------:R-:W-:Y:S02]  /*3860*/  F2FP.BF16.F32.PACK_AB R47, RZ, R47 ;  /* 0x0000002fff2f723e */ /* 0x000fe400000010ff */
[----:B------:R0:W-:Y:S01]  /*3870*/  @P6 STG.E.U16 desc[UR12][R2.64+0x52], R45 ;  /* 0x0000522d02006986 */ /* 0x0001e2000c10150c */
[----:B------:R-:W-:-:S02]  /*3880*/  ISETP.GT.AND P6, PT, R4, 0x8, P5 ;  /* 0x000000080400780c */ /* 0x000fc40002fc4270 */
[C---:B------:R-:W-:Y:S02]  /*3890*/  ISETP.GT.AND P5, PT, R4.reuse, RZ, P3 ;  /* 0x000000ff0400720c */ /* 0x040fe40001fa4270 */
[----:B------:R-:W-:Y:S02]  /*38a0*/  ISETP.GT.AND P3, PT, R4, 0x8, P3 ;  /* 0x000000080400780c */ /* 0x000fe40001f64270 */
[----:B------:R-:W-:Y:S02]  /*38b0*/  F2FP.BF16.F32.PACK_AB R48, RZ, R48 ;  /* 0x00000030ff30723e */ /* 0x000fe400000010ff */
[----:B------:R-:W-:Y:S02]  /*38c0*/  F2FP.BF16.F32.PACK_AB R49, RZ, R49 ;  /* 0x00000031ff31723e */ /* 0x000fe400000010ff */
[----:B------:R-:W-:Y:S01]  /*38d0*/  F2FP.BF16.F32.PACK_AB R50, RZ, R50 ;  /* 0x00000032ff32723e */ /* 0x000fe200000010ff */
[----:B0-----:R-:W-:Y:S01]  /*38e0*/  @P4 IMAD.MOV.U32 R2, RZ, RZ, R8 ;  /* 0x000000ffff024224 */ /* 0x001fe200078e0008 */
[----:B------:R-:W-:Y:S01]  /*38f0*/  F2FP.BF16.F32.PACK_AB R51, RZ, R51 ;  /* 0x00000033ff33723e */ /* 0x000fe200000010ff */
[----:B------:R-:W-:Y:S01]  /*3900*/  @P4 IMAD.MOV.U32 R3, RZ, RZ, R9 ;  /* 0x000000ffff034224 */ /* 0x000fe200078e0009 */
[----:B------:R-:W-:-:S02]  /*3910*/  F2FP.BF16.F32.PACK_AB R52, RZ, R52 ;  /* 0x00000034ff34723e */ /* 0x000fc400000010ff */
[----:B------:R-:W-:Y:S02]  /*3920*/  F2FP.BF16.F32.PACK_AB R53, RZ, R53 ;  /* 0x00000035ff35723e */ /* 0x000fe400000010ff */
[----:B------:R0:W-:Y:S01]  /*3930*/  @P4 STG.E.U16 desc[UR12][R2.64+0x50], R46 ;  /* 0x0000502e02004986 */ /* 0x0001e2000c10150c */
[C---:B------:R-:W-:Y:S02]  /*3940*/  ISETP.GT.AND P4, PT, R4.reuse, RZ, P2 ;  /* 0x000000ff0400720c */ /* 0x040fe40001784270 */
[----:B------:R-:W-:Y:S02]  /*3950*/  ISETP.GT.AND P2, PT, R4, 0x8, P2 ;  /* 0x000000080400780c */ /* 0x000fe40001744270 */
[----:B------:R-:W-:Y:S01]  /*3960*/  F2FP.BF16.F32.PACK_AB R54, RZ, R54 ;  /* 0x00000036ff36723e */ /* 0x000fe200000010ff */
[----:B0-----:R-:W-:Y:S02]  /*3970*/  @P6 IMAD.MOV.U32 R2, RZ, RZ, R8 ;  /* 0x000000ffff026224 */ /* 0x001fe400078e0008 */
[----:B------:R-:W-:-:S05]  /*3980*/  @P6 IMAD.MOV.U32 R3, RZ, RZ, R9 ;  /* 0x000000ffff036224 */ /* 0x000fca00078e0009 */
[----:B------:R0:W-:Y:S01]  /*3990*/  @P6 STG.E.U16 desc[UR12][R2.64+0x52], R47 ;  /* 0x0000522f02006986 */ /* 0x0001e2000c10150c */
[C---:B------:R-:W-:Y:S02]  /*39a0*/  ISETP.GT.AND P6, PT, R4.reuse, RZ, P0 ;  /* 0x000000ff0400720c */ /* 0x040fe400007c4270 */
[----:B------:R-:W-:Y:S01]  /*39b0*/  ISETP.GT.AND P0, PT, R4, 0x8, P0 ;  /* 0x000000080400780c */ /* 0x000fe20000704270 */
[----:B0-----:R-:W-:Y:S02]  /*39c0*/  @P5 IMAD.MOV.U32 R2, RZ, RZ, R6 ;  /* 0x000000ffff025224 */ /* 0x001fe400078e0006 */
[----:B------:R-:W-:-:S05]  /*39d0*/  @P5 IMAD.MOV.U32 R3, RZ, RZ, R7 ;  /* 0x000000ffff035224 */ /* 0x000fca00078e0007 */
[----:B------:R0:W-:Y:S01]  /*39e0*/  @P5 STG.E.U16 desc[UR12][R2.64+0x60], R48 ;  /* 0x0000603002005986 */ /* 0x0001e2000c10150c */
[C---:B------:R-:W-:Y:S02]  /*39f0*/  ISETP.GT.AND P5, PT, R4.reuse, RZ, P1 ;  /* 0x000000ff0400720c */ /* 0x040fe40000fa4270 */
[----:B------:R-:W-:Y:S01]  /*3a00*/  ISETP.GT.AND P1, PT, R4, 0x8, P1 ;  /* 0x000000080400780c */ /* 0x000fe20000f24270 */
[----:B0-----:R-:W-:Y:S02]  /*3a10*/  @P4 IMAD.MOV.U32 R2, RZ, RZ, R6 ;  /* 0x000000ffff024224 */ /* 0x001fe400078e0006 */
[----:B------:R-:W-:-:S05]  /*3a20*/  @P4 IMAD.MOV.U32 R3, RZ, RZ, R7 ;  /* 0x000000ffff034224 */ /* 0x000fca00078e0007 */
[----:B------:R0:W-:Y:S02]  /*3a30*/  @P4 STG.E.U16 desc[UR12][R2.64+0x62], R49 ;  /* 0x0000623102004986 */ /* 0x0001e4000c10150c */
        /* <DEDUP_REMOVED lines=8> */
[----:B------:R0:W-:Y:S04]  /*3ac0*/  @P5 STG.E.U16 desc[UR12][R2.64+0x70], R52 ;  /* 0x0000703402005986 */ /* 0x0001e8000c10150c */
[----:B------:R1:W-:Y:S01]  /*3ad0*/  @P6 STG.E.U16 desc[UR12][R6.64+0x72], R53 ;  /* 0x0000723506006986 */ /* 0x0003e2000c10150c */
[----:B0-----:R-:W-:Y:S02]  /*3ae0*/  @P1 IMAD.MOV.U32 R2, RZ, RZ, R8 ;  /* 0x000000ffff021224 */ /* 0x001fe400078e0008 */
[----:B------:R-:W-:-:S05]  /*3af0*/  @P1 IMAD.MOV.U32 R3, RZ, RZ, R9 ;  /* 0x000000ffff031224 */ /* 0x000fca00078e0009 */
[----:B------:R1:W-:Y:S01]  /*3b00*/  @P1 STG.E.U16 desc[UR12][R2.64+0x70], R54 ;  /* 0x0000703602001986 */ /* 0x0003e2000c10150c */
[----:B------:R-:W-:Y:S05]  /*3b10*/  @!P0 EXIT ;  /* 0x000000000000894d */ /* 0x000fea0003800000 */
[----:B------:R-:W-:-:S05]  /*3b20*/  F2FP.BF16.F32.PACK_AB R0, RZ, R0 ;  /* 0x00000000ff00723e */ /* 0x000fca00000010ff */
[----:B------:R-:W-:Y:S01]  /*3b30*/  STG.E.U16 desc[UR12][R8.64+0x72], R0 ;  /* 0x0000720008007986 */ /* 0x000fe2000c10150c */
[----:B------:R-:W-:Y:S05]  /*3b40*/  EXIT ;  /* 0x000000000000794d */ /* 0x000fea0003800000 */
.L_x_14:
[----:B------:R-:W-:-:S13]  /*3b50*/  ISETP.NE.AND P0, PT, R15, RZ, PT ;  /* 0x000000ff0f00720c */ /* 0x000fda0003f05270 */
[----:B------:R-:W-:Y:S05]  /*3b60*/  @P0 EXIT ;  /* 0x000000000000094d */ /* 0x000fea0003800000 */
[----:B------:R-:W-:Y:S01]  /*3b70*/  ELECT P0, URZ, PT ;  /* 0x00000000003f782f */ /* 0x000fe20003800000 */
[----:B------:R-:W-:-:S12]  /*3b80*/  BSSY B0, `(.L_x_89) ;  /* 0x0000073000007945 */ /* 0x000fd80003800000 */
[----:B------:R-:W-:Y:S05]  /*3b90*/  @!P0 BRA `(.L_x_90) ;  /* 0x0000000400c48947 */ /* 0x000fea0003800000 */
[----:B------:R-:W-:-:S13]  /*3ba0*/  ISETP.GE.AND P0, PT, R11, 0x1, PT ;  /* 0x000000010b00780c */ /* 0x000fda0003f06270 */
[----:B------:R-:W-:Y:S05]  /*3bb0*/  @!P0 BRA `(.L_x_90) ;  /* 0x0000000400bc8947 */ /* 0x000fea0003800000 */
[----:B------:R-:W3:Y:S01]  /*3bc0*/  S2R R12, SR_CgaCtaId ;  /* 0x00000000000c7919 */ /* 0x000ee20000008800 */
[----:B------:R-:W-:Y:S01]  /*3bd0*/  IMAD.SHL.U32 R21, R7, 0x40, RZ ;  /* 0x0000004007157824 */ /* 0x000fe200078e00ff */
[----:B------:R-:W-:Y:S01]  /*3be0*/  ULDC UR4, c[0x0][0x384] ;  /* 0x0000e10000047ab9 */ /* 0x000fe20000000800 */
[----:B------:R-:W-:Y:S01]  /*3bf0*/  LOP3.LUT P0, RZ, R6, 0x1f, RZ, 0xc0, !PT ;  /* 0x0000001f06ff7812 */ /* 0x000fe2000780c0ff */
[----:B-----5:R-:W-:Y:S01]  /*3c00*/  IMAD R0, R16, R17, RZ ;  /* 0x0000001110007224 */ /* 0x020fe200078e02ff */
[----:B------:R-:W-:Y:S01]  /*3c10*/  ULDC UR5, c[0x0][0x388] ;  /* 0x0000e20000057ab9 */ /* 0x000fe20000000800 */
[----:B------:R-:W-:Y:S01]  /*3c20*/  IMAD.HI.U32 R3, R21, UR4, RZ ;  /* 0x0000000415037c27 */ /* 0x000fe2000f8e00ff */
[C---:B------:R-:W-:Y:S02]  /*3c30*/  ISETP.NE.AND P1, PT, R10.reuse, RZ, PT ;  /* 0x000000ff0a00720c */ /* 0x040fe40003f25270 */
[----:B------:R-:W-:Y:S01]  /*3c40*/  ISETP.NE.OR P0, PT, R10, RZ, !P0 ;  /* 0x000000ff0a00720c */ /* 0x000fe20004705670 */
[----:B------:R-:W-:Y:S01]  /*3c50*/  IMAD.SHL.U32 R20, R9, 0x40, RZ ;  /* 0x0000004009147824 */ /* 0x000fe200078e00ff */
[----:B------:R-:W-:Y:S01]  /*3c60*/  LOP3.LUT R23, R4, 0x2, RZ, 0xfc, !PT ;  /* 0x0000000204177812 */ /* 0x000fe200078efcff */
[----:B------:R-:W-:Y:S01]  /*3c70*/  IMAD R6, R13, R0, 0x1 ;  /* 0x000000010d067424 */ /* 0x000fe200078e0200 */
[----:B------:R-:W-:Y:S01]  /*3c80*/  CS2R R8, SRZ ;  /* 0x0000000000087805 */ /* 0x000fe2000001ff00 */
[----:B------:R-:W-:Y:S01]  /*3c90*/  IMAD.MOV.U32 R5, RZ, RZ, 0x1 ;  /* 0x00000001ff057424 */ /* 0x000fe200078e00ff */
[----:B------:R-:W-:Y:S01]  /*3ca0*/  SHF.R.U32.HI R3, RZ, UR5, R3 ;  /* 0x00000005ff037c19 */ /* 0x000fe20008011603 */
[----:B------:R-:W-:-:S02]  /*3cb0*/  IMAD.MOV.U32 R7, RZ, RZ, RZ ;  /* 0x000000ffff077224 */ /* 0x000fc400078e00ff */
[----:B------:R-:W-:Y:S02]  /*3cc0*/  IMAD.MOV.U32 R10, RZ, RZ, RZ ;  /* 0x000000ffff0a7224 */ /* 0x000fe400078e00ff */
[C---:B---3--:R-:W-:Y:S02]  /*3cd0*/  IMAD.SHL.U32 R2, R12.reuse, 0x800, RZ ;  /* 0x000008000c027824 */ /* 0x048fe400078e00ff */
[----:B------:R-:W-:-:S03]  /*3ce0*/  IMAD.SHL.U32 R0, R12, 0x20, RZ ;  /* 0x000000200c007824 */ /* 0x000fc600078e00ff */
[----:B------:R-:W-:-:S07]  /*3cf0*/  LOP3.LUT R2, R2, 0x800, RZ, 0xc0, !PT ;  /* 0x0000080002027812 */ /* 0x000fce00078ec0ff */
.L_x_94:
[----:B------:R-:W0:Y:S01]  /*3d00*/  S2R R15, SR_CgaCtaId ;  /* 0x00000000000f7919 */ /* 0x000e220000008800 */
[----:B------:R-:W-:-:S04]  /*3d10*/  MOV R12, 0x400 ;  /* 0x00000400000c7802 */ /* 0x000fc80000000f00 */
[----:B0-----:R-:W-:Y:S02]  /*3d20*/  LEA R22, R15, R12, 0x18 ;  /* 0x0000000c0f167211 */ /* 0x001fe400078ec0ff */
[----:B------:R-:W-:-:S03]  /*3d30*/  SHF.L.U32 R12, R5, 0x1f, RZ ;  /* 0x0000001f050c7819 */ /* 0x000fc600000006ff */
[----:B------:R-:W-:-:S07]  /*3d40*/  IMAD R15, R7, 0x8, R22 ;  /* 0x00000008070f7824 */ /* 0x000fce00078e0216 */
.L_x_91:
[----:B0-----:R0:W1:Y:S02]  /*3d50*/  SYNCS.PHASECHK.TRANS64.TRYWAIT P2, [R15+URZ+0x38070], R12 ;  /* 0x0380700c0f0075a7 */ /* 0x001064000804017f */
[----:B-1----:R-:W-:Y:S05]  /*3d60*/  @!P2 NANOSLEEP.SYNCS 0x989680 ;  /* 0x009896800000a95d */ /* 0x002fea0003900000 */
[----:B------:R-:W1:Y:S02]  /*3d70*/  @!P2 SYNCS.PHASECHK.TRANS64 P2, [R15+URZ+0x38070], R12 ;  /* 0x0380700c0f00a5a7 */ /* 0x000e64000804007f */
[----:B-1----:R-:W-:Y:S05]  /*3d80*/  @!P2 BRA `(.L_x_91) ;  /* 0xfffffffc00f0a947 */ /* 0x002fea000383ffff */
[----:B0-----:R-:W0:Y:S02]  /*3d90*/  @!P1 LDC R12, c[0x0][0x500] ;  /* 0x00014000ff0c9b82 */ /* 0x001e240000000800 */
[----:B0-----:R0:W-:Y:S02]  /*3da0*/  @!P1 SYNCS.ARRIVE.TRANS64 RZ, [R15+URZ+0x38000], R12 ;  /* 0x0380000c0fff99a7 */ /* 0x0011e4000800003f */
[----:B0-----:R-:W-:-:S04]  /*3db0*/  PRMT R12, R23, 0x9910, RZ ;  /* 0x00009910170c7816 */ /* 0x001fc800000000ff */
[----:B------:R-:W-:-:S13]  /*3dc0*/  ISETP.NE.AND P2, PT, R12, 0x2, PT ;  /* 0x000000020c00780c */ /* 0x000fda0003f45270 */
[----:B------:R-:W-:Y:S05]  /*3dd0*/  @P2 BRA `(.L_x_92) ;  /* 0x0000000000042947 */ /* 0x000fea0003800000 */
[----:B------:R-:W-:Y:S01]  /*3de0*/  BPT.TRAP 0x1 ;  /* 0x000000040000795c */ /* 0x000fe20000300000 */
.L_x_92:
[----:B------:R-:W-:Y:S05]  /*3df0*/  @P0 BRA `(.L_x_93) ;  /* 0x0000000000040947 */ /* 0x000fea0003800000 */
[----:B------:R-:W-:Y:S01]  /*3e00*/  BPT.TRAP 0x1 ;  /* 0x000000040000795c */ /* 0x000fe20000300000 */
.L_x_93:
[----:B------:R-:W0:Y:S01]  /*3e10*/  LDC R14, c[0x0][0x380] ;  /* 0x0000e000ff0e7b82 */ /* 0x000e220000000800 */
[----:B------:R-:W-:Y:S01]  /*3e20*/  R2UR UR4, R3 ;  /* 0x00000000030472ca */ /* 0x000fe200000e0000 */
[----:B------:R-:W-:Y:S01]  /*3e30*/  IMAD R12, R7, 0x1000, R2 ;  /* 0x00001000070c7824 */ /* 0x000fe200078e0202 */
[----:B------:R-:W-:Y:S01]  /*3e40*/  R2UR UR8, R21 ;  /* 0x00000000150872ca */ /* 0x000fe200000e0000 */
[----:B------:R-:W-:Y:S01]  /*3e50*/  ULDC UR20, c[0x0][0x38c] ;  /* 0x0000e30000147ab9 */ /* 0x000fe20000000800 */
[----:B------:R-:W-:Y:S01]  /*3e60*/  R2UR UR17, R15 ;  /* 0x000000000f1172ca */ /* 0x000fe200000e0000 */
[----:B------:R-:W-:Y:S01]  /*3e70*/  IMAD R12, R12, 0x2, R22 ;  /* 0x000000020c0c7824 */ /* 0x000fe200078e0216 */
[----:B------:R-:W-:Y:S01]  /*3e80*/  UISETP.NE.AND UP0, UPT, UR20, 0x1, UPT ;  /* 0x000000011400788c */ /* 0x000fe2000bf05270 */
[----:B------:R-:W1:Y:S01]  /*3e90*/  LDC.64 R16, c[0x0][0x3b8] ;  /* 0x0000ee00ff107b82 */ /* 0x000e620000000a00 */
[C---:B------:R-:W-:Y:S01]  /*3ea0*/  R2UR UR18, R10.reuse ;  /* 0x000000000a1272ca */ /* 0x040fe200000e0000 */
[----:B------:R-:W-:Y:S01]  /*3eb0*/  VIADD R10, R10, 0x1 ;  /* 0x000000010a0a7836 */ /* 0x000fe20000000000 */
[----:B------:R-:W-:Y:S01]  /*3ec0*/  R2UR UR9, R12 ;  /* 0x000000000c0972ca */ /* 0x000fe200000e0000 */
[----:B------:R-:W-:Y:S01]  /*3ed0*/  VIADD R6, R6, 0xffffffff ;  /* 0xffffffff06067836 */ /* 0x000fe20000000000 */
[----:B------:R-:W-:Y:S01]  /*3ee0*/  R2UR UR5, R22 ;  /* 0x00000000160572ca */ /* 0x000fe200000e0000 */
[----:B------:R-:W-:Y:S01]  /*3ef0*/  ULDC.64 UR26, c[0x0][0x198] ;  /* 0x00006600001a7ab9 */ /* 0x000fe20000000a00 */
[----:B------:R-:W-:Y:S01]  /*3f00*/  R2UR UR16, R7 ;  /* 0x00000000071072ca */ /* 0x000fe200000e0000 */
[----:B------:R-:W1:Y:S01]  /*3f10*/  LDC.64 R18, c[0x0][0x3d8] ;  /* 0x0000f600ff127b82 */ /* 0x000e620000000a00 */
[----:B------:R-:W-:Y:S01]  /*3f20*/  R2UR UR12, R9 ;  /* 0x00000000090c72ca */ /* 0x000fe200000e0000 */
[----:B------:R-:W-:Y:S01]  /*3f30*/  @UP0 ULDC.64 UR10, c[0x0][0x390] ;  /* 0x0000e400000a0ab9 */ /* 0x000fe20000000a00 */
[----:B------:R-:W-:Y:S01]  /*3f40*/  R2UR UR13, R8 ;  /* 0x00000000080d72ca */ /* 0x000fe200000e0000 */
[----:B------:R-:W-:Y:S01]  /*3f50*/  ULDC.64 UR14, c[0x0][0x3b0] ;  /* 0x0000ec00000e7ab9 */ /* 0x000fe20000000a00 */
[----:B------:R-:W-:Y:S01]  /*3f60*/  ULDC.64 UR22, c[0x0][0x3d0] ;  /* 0x0000f40000167ab9 */ /* 0x000fe20000000a00 */
[----:B------:R-:W-:Y:S01]  /*3f70*/  USHF.L.U32 UR18, UR18, 0x6, URZ ;  /* 0x0000000612127899 */ /* 0x000fe2000800063f */
[----:B------:R-:W-:Y:S01]  /*3f80*/  ISETP.GT.AND P5, PT, R6, 0x1, PT ;  /* 0x000000010600780c */ /* 0x000fe20003fa4270 */
[----:B------:R-:W-:Y:S01]  /*3f90*/  UIADD3 UR17, UR17, 0x38000, URZ ;  /* 0x0003800011117890 */ /* 0x000fe2000fffe03f */
[----:B0-----:R-:W-:Y:S01]  /*3fa0*/  ISETP.NE.AND P2, PT, R14, 0x1, PT ;  /* 0x000000010e00780c */ /* 0x001fe20003f45270 */
[----:B------:R-:W-:Y:S01]  /*3fb0*/  VIADD R7, R7, 0x1 ;  /* 0x0000000107077836 */ /* 0x000fe20000000000 */
[----:B------:R-:W-:Y:S01]  /*3fc0*/  UMOV UR28, 0x30000 ;  /* 0x00030000001c7882 */ /* 0x000fe20000000000 */
[----:B------:R-:W-:Y:S01]  /*3fd0*/  ULEA UR16, UR16, UR5, 0xd ;  /* 0x0000000510107291 */ /* 0x000fe2000f8e683f */
[----:B------:R-:W-:-:S02]  /*3fe0*/  UMOV UR24, 0x0 ;  /* 0x0000000000187882 */ /* 0x000fc40000000000 */
[----:B------:R-:W-:Y:S01]  /*3ff0*/  ISETP.NE.AND P4, PT, R7, 0xe, PT ;  /* 0x0000000e0700780c */ /* 0x000fe20003f85270 */
[----:B------:R-:W-:-:S03]  /*4000*/  UMOV UR25, 0x10000000 ;  /* 0x1000000000197882 */ /* 0x000fc60000000000 */
[----:B------:R-:W-:-:S03]  /*4010*/  SEL R7, R7, RZ, P4 ;  /* 0x000000ff07077207 */ /* 0x000fc60002000000 */
[----:B------:R-:W-:Y:S01]  /*4020*/  @P2 IMAD.U32 R24, RZ, RZ, UR4 ;  /* 0x00000004ff182e24 */ /* 0x000fe2000f8e00ff */
[----:B------:R-:W-:Y:S01]  /*4030*/  UIADD3 UR4, UP1, UR26, 0xf0, URZ ;  /* 0x000000f01a047890 */ /* 0x000fe2000ff3e03f */
[----:B-1----:R-:W-:Y:S01]  /*4040*/  IMAD R12, R9, R16, R18 ;  /* 0x00000010090c7224 */ /* 0x002fe200078e0212 */
[----:B------:R-:W-:Y:S01]  /*4050*/  UIADD3 UR26, UP2, UR26, 0x1f0, URZ ;  /* 0x000001f01a1a7890 */ /* 0x000fe2000ff5e03f */
[----:B------:R-:W-:Y:S01]  /*4060*/  IMAD R15, R8, R17, R19 ;  /* 0x00000011080f7224 */ /* 0x000fe200078e0213 */
[----:B------:R-:W-:Y:S01]  /*4070*/  @P2 R2UR UR8, R24 ;  /* 0x00000000180822ca */ /* 0x000fe200000e0000 */
[----:B------:R-:W-:Y:S01]  /*4080*/  UIADD3.X UR5, URZ, UR27, URZ, UP1, !UPT ;  /* 0x0000001b3f057290 */ /* 0x000fe20008ffe43f */
[----:B------:R-:W-:Y:S01]  /*4090*/  ISETP.NE.AND P2, PT, R10, R13, PT ;  /* 0x0000000d0a00720c */ /* 0x000fe20003f45270 */
[----:B------:R-:W-:Y:S01]  /*40a0*/  UIADD3.X UR27, URZ, UR27, URZ, UP2, !UPT ;  /* 0x0000001b3f1b7290 */ /* 0x000fe200097fe43f */
[----:B------:R-:W-:Y:S02]  /*40b0*/  PRMT R12, R12, 0x40, R15 ;  /* 0x000000400c0c7816 */ /* 0x000fe4000000000f */
[----:B------:R-:W0:Y:S01]  /*40c0*/  LDC R15, c[0x0][0x3c8] ;  /* 0x0000f200ff0f7b82 */ /* 0x000e220000000800 */
[----:B------:R-:W-:-:S02]  /*40d0*/  SEL R16, RZ, 0x1, P4 ;  /* 0x00000001ff107807 */ /* 0x000fc40002000000 */
[----:B------:R-:W-:Y:S02]  /*40e0*/  SEL R10, R10, RZ, P2 ;  /* 0x000000ff0a0a7207 */ /* 0x000fe40001000000 */
[----:B------:R-:W-:Y:S02]  /*40f0*/  LOP3.LUT R5, R5, R16, RZ, 0x3c, !PT ;  /* 0x0000001005057212 */ /* 0x000fe400078e3cff */
[----:B------:R-:W-:Y:S02]  /*4100*/  UIADD3 UR6, -UR8, URZ, URZ ;  /* 0x0000003f08067290 */ /* 0x000fe4000fffe13f */
[----:B------:R-:W-:-:S04]  /*4110*/  UMOV UR21, UR8 ;  /* 0x0000000800157c82 */ /* 0x000fc80008000000 */
[----:B------:R-:W-:Y:S01]  /*4120*/  IMAD R14, R14, UR6, R21 ;  /* 0x000000060e0e7c24 */ /* 0x000fe2000f8e0215 */
[----:B------:R-:W-:Y:S01]  /*4130*/  UIMAD.WIDE.U32 UR6, UR8, UR10, URZ ;  /* 0x0000000a080672a5 */ /* 0x000fe2000f8e003f */
[----:B------:R-:W-:-:S03]  /*4140*/  R2UR UR10, R20 ;  /* 0x00000000140a72ca */ /* 0x000fc600000e0000 */
[----:B------:R-:W-:Y:S01]  /*4150*/  @UP0 USHF.R.U32.HI UR21, URZ, UR11, UR7 ;  /* 0x0000000b3f150299 */ /* 0x000fe20008011607 */
[----:B------:R-:W-:Y:S01]  /*4160*/  R2UR UR19, R14 ;  /* 0x000000000e1372ca */ /* 0x000fe200000e0000 */
[----:B------:R-:W-:Y:S01]  /*4170*/  VIADD R14, R9, 0x1 ;  /* 0x00000001090e7836 */ /* 0x000fe20000000000 */
[----:B------:R-:W-:Y:S01]  /*4180*/  R2UR UR7, R12 ;  /* 0x000000000c0772ca */ /* 0x000fe200000e0000 */
[----:B------:R-:W-:Y:S01]  /*4190*/  @P2 IMAD.MOV R14, RZ, RZ, R9 ;  /* 0x000000ffff0e2224 */ /* 0x000fe200078e0209 */
[----:B------:R-:W-:Y:S01]  /*41a0*/  R2UR UR11, R0 ;  /* 0x00000000000b72ca */ /* 0x000fe200000e0000 */
[----:B------:R-:W-:Y:S01]  /*41b0*/  UIADD3 UR6, -UR21, URZ, URZ ;  /* 0x0000003f15067290 */ /* 0x000fe2000fffe13f */
[----:B------:R-:W-:Y:S02]  /*41c0*/  VIADD R12, R8, 0x1 ;  /* 0x00000001080c7836 */ /* 0x000fe40000000000 */
[----:B0-----:R-:W-:Y:S01]  /*41d0*/  ISETP.NE.AND P3, PT, R14, R15, PT ;  /* 0x0000000f0e00720c */ /* 0x001fe20003f65270 */
[----:B------:R-:W-:-:S02]  /*41e0*/  UIMAD UR20, UR20, UR6, UR8 ;  /* 0x00000006141472a4 */ /* 0x000fc4000f8e0208 */
[----:B------:R-:W-:Y:S01]  /*41f0*/  UIADD3 UR8, UR9, 0x1c000, URZ ;  /* 0x0001c00009087890 */ /* 0x000fe2000fffe03f */
[----:B------:R-:W-:Y:S01]  /*4200*/  SEL R9, R14, RZ, P3 ;  /* 0x000000ff0e097207 */ /* 0x000fe20001800000 */
[----:B------:R-:W-:Y:S02]  /*4210*/  UIMAD UR19, UR19, UR14, UR22 ;  /* 0x0000000e131372a4 */ /* 0x000fe4000f8e0216 */
[----:B------:R-:W-:Y:S02]  /*4220*/  UIMAD UR20, UR20, UR15, UR23 ;  /* 0x0000000f141472a4 */ /* 0x000fe4000f8e0217 */
[----:B------:R-:W-:Y:S02]  /*4230*/  UPRMT UR6, UR7, 0x5410, URZ ;  /* 0x0000541007067896 */ /* 0x000fe4000800003f */
[----:B------:R-:W-:Y:S01]  /*4240*/  ULOP3.LUT UR11, UR18, 0x20, UR11, 0xf8, !UPT ;  /* 0x00000020120b7892 */ /* 0x000fe2000f8ef80b */
[----:B------:R-:W-:Y:S01]  /*4250*/  UMOV UR9, UR17 ;  /* 0x0000001100097c82 */ /* 0x000fe20008000000 */
[----:B------:R-:W-:-:S05]  /*4260*/  @P3 IMAD.MOV R12, RZ, RZ, R8 ;  /* 0x000000ffff0c3224 */ /* 0x000fca00078e0208 */
[----:B------:R0:W-:Y:S01]  /*4270*/  UTMALDG.4D.IM2COL [UR16], [UR4], UR6 ;  /* 0x00000010040073b4 */ /* 0x0001e20008058006 */
[----:B------:R-:W-:Y:S01]  /*4280*/  IMAD.MOV.U32 R8, RZ, RZ, R12 ;  /* 0x000000ffff087224 */ /* 0x000fe200078e000c */
[----:B------:R0:W-:Y:S02]  /*4290*/  UTMALDG.4D.MULTICAST [UR8], [UR26], UR28, desc[UR24] ;  /* 0x000018081a0073b4 */ /* 0x0001e4000801981c */
[----:B0-----:R-:W-:Y:S05]  /*42a0*/  @P5 BRA `(.L_x_94) ;  /* 0xfffffff800945947 */ /* 0x001fea000383ffff */
.L_x_90:
[----:B------:R-:W-:Y:S05]  /*42b0*/  BSYNC B0 ;  /* 0x0000000000007941 */ /* 0x000fea0003800000 */
.L_x_89:
[----:B------:R-:W-:Y:S01]  /*42c0*/  ISETP.GE.U32.AND P0, PT, R11, 0xe, PT ;  /* 0x0000000e0b00780c */ /* 0x000fe20003f06070 */
[----:B------:R-:W-:-:S12]  /*42d0*/  IMAD.MOV.U32 R5, RZ, RZ, 0x1 ;  /* 0x00000001ff057424 */ /* 0x000fd800078e00ff */
[----:B------:R-:W-:Y:S05]  /*42e0*/  @!P0 BRA `(.L_x_95) ;  /* 0x00000000001c8947 */ /* 0x000fea0003800000 */
[----:B---3-5:R-:W-:-:S05]  /*42f0*/  SHF.R.U32.HI R2, RZ, 0x1, R11 ;  /* 0x00000001ff027819 */ /* 0x028fca000001160b */
[----:B------:R-:W-:-:S05]  /*4300*/  IMAD.WIDE.U32 R2, R2, -0x6db6db6d, RZ ;  /* 0x9249249302027825 */ /* 0x000fca00078e00ff */
[----:B------:R-:W-:-:S04]  /*4310*/  SHF.R.U32.HI R0, RZ, 0x2, R3 ;  /* 0x00000002ff007819 */ /* 0x000fc80000011603 */
[----:B------:R-:W-:-:S04]  /*4320*/  LOP3.LUT R0, R0, 0x1, RZ, 0xc0, !PT ;  /* 0x0000000100007812 */ /* 0x000fc800078ec0ff */
[----:B------:R-:W-:-:S04]  /*4330*/  ISETP.NE.U32.AND P0, PT, R0, 0x1, PT ;  /* 0x000000010000780c */ /* 0x000fc80003f05070 */
[----:B------:R-:W-:-:S04]  /*4340*/  ISETP.NE.U32.AND.EX P0, PT, RZ, RZ, PT, P0 ;  /* 0x000000ffff00720c */ /* 0x000fc80003f05100 */
[----:B------:R-:W-:-:S09]  /*4350*/  SEL R5, RZ, 0x1, !P0 ;  /* 0x00000001ff057807 */ /* 0x000fd20004000000 */
.L_x_95:
[----:B------:R-:W-:Y:S05]  /*4360*/  WARPSYNC.ALL ;  /* 0x0000000000007948 */ /* 0x000fea0003800000 */
[----:B------:R-:W-:-:S13]  /*4370*/  ELECT P0, URZ, PT ;  /* 0x00000000003f782f */ /* 0x000fda0003800000 */
[----:B------:R-:W-:Y:S05]  /*4380*/  @!P0 EXIT ;  /* 0x000000000000894d */ /* 0x000fea0003800000 */
[----:B------:R-:W-:-:S04]  /*4390*/  LOP3.LUT R4, R4, 0x2, RZ, 0xfc, !PT ;  /* 0x0000000204047812 */ /* 0x000fc800078efcff */
[----:B------:R-:W-:-:S13]  /*43a0*/  ISETP.NE.AND P0, PT, R4, 0x3, PT ;  /* 0x000000030400780c */ /* 0x000fda0003f05270 */
[----:B------:R-:W-:Y:S05]  /*43b0*/  @!P0 BRA `(.L_x_96) ;  /* 0x0000000000048947 */ /* 0x000fea0003800000 */
[----:B------:R-:W-:Y:S01]  /*43c0*/  BPT.TRAP 0x1 ;  /* 0x000000040000795c */ /* 0x000fe20000300000 */
.L_x_96:
[----:B------:R-:W0:Y:S01]  /*43d0*/  S2R R7, SR_CgaCtaId ;  /* 0x0000000000077919 */ /* 0x000e220000008800 */
[----:B---3-5:R-:W-:Y:S02]  /*43e0*/  SHF.R.U32.HI R2, RZ, 0x1, R11 ;  /* 0x00000001ff027819 */ /* 0x028fe4000001160b */
[----:B------:R-:W-:-:S03]  /*43f0*/  MOV R0, 0x400 ;  /* 0x0000040000007802 */ /* 0x000fc60000000f00 */
[----:B------:R-:W-:-:S05]  /*4400*/  IMAD.WIDE.U32 R2, R2, -0x6db6db6d, RZ ;  /* 0x9249249302027825 */ /* 0x000fca00078e00ff */
[----:B------:R-:W-:Y:S02]  /*4410*/  SHF.R.U32.HI R2, RZ, 0x2, R3 ;  /* 0x00000002ff027819 */ /* 0x000fe40000011603 */
[----:B------:R-:W-:-:S03]  /*4420*/  SHF.L.U32 R3, R5, 0x1f, RZ ;  /* 0x0000001f05037819 */ /* 0x000fc600000006ff */
[----:B------:R-:W-:Y:S01]  /*4430*/  IMAD R11, R2, -0xe, R11 ;  /* 0xfffffff2020b7824 */ /* 0x000fe200078e020b */
[----:B0-----:R-:W-:-:S05]  /*4440*/  LEA R0, R7, R0, 0x18 ;  /* 0x0000000007007211 */ /* 0x001fca00078ec0ff */
[----:B------:R-:W-:-:S04]  /*4450*/  VIADD R0, R0, 0x38070 ;  /* 0x0003807000007836 */ /* 0x000fc80000000000 */
[----:B------:R-:W-:-:S07]  /*4460*/  IMAD R2, R11, 0x8, R0 ;  /* 0x000000080b027824 */ /* 0x000fce00078e0200 */
.L_x_97:
[----:B0-----:R0:W1:Y:S02]  /*4470*/  SYNCS.PHASECHK.TRANS64.TRYWAIT P0, [R2+URZ], R3 ;  /* 0x00000003020075a7 */ /* 0x001064000800017f */
[----:B-1----:R-:W-:Y:S05]  /*4480*/  @!P0 NANOSLEEP.SYNCS 0x989680 ;  /* 0x009896800000895d */ /* 0x002fea0003900000 */
[----:B------:R-:W1:Y:S02]  /*4490*/  @!P0 SYNCS.PHASECHK.TRANS64 P0, [R2+URZ], R3 ;  /* 0x00000003020085a7 */ /* 0x000e64000800007f */
[----:B-1----:R-:W-:Y:S05]  /*44a0*/  @!P0 BRA `(.L_x_97) ;  /* 0xfffffffc00f08947 */ /* 0x002fea000383ffff */
[----:B------:R-:W-:-:S05]  /*44b0*/  VIADD R11, R11, 0x1 ;  /* 0x000000010b0b7836 */ /* 0x000fca0000000000 */
[----:B------:R-:W-:-:S04]  /*44c0*/  ISETP.NE.AND P0, PT, R11, 0xe, PT ;  /* 0x0000000e0b00780c */ /* 0x000fc80003f05270 */
[----:B0-----:R-:W-:Y:S02]  /*44d0*/  SEL R2, RZ, 0x1, P0 ;  /* 0x00000001ff027807 */ /* 0x001fe40000000000 */
[----:B------:R-:W-:Y:S02]  /*44e0*/  SEL R11, R11, RZ, P0 ;  /* 0x000000ff0b0b7207 */ /* 0x000fe40000000000 */
[----:B------:R-:W-:-:S03]  /*44f0*/  LOP3.LUT R5, R5, R2, RZ, 0x3c, !PT ;  /* 0x0000000205057212 */ /* 0x000fc600078e3cff */
[----:B------:R-:W-:Y:S01]  /*4500*/  IMAD R2, R11, 0x8, R0 ;  /* 0x000000080b027824 */ /* 0x000fe200078e0200 */
[----:B------:R-:W-:-:S07]  /*4510*/  SHF.L.U32 R3, R5, 0x1f, RZ ;  /* 0x0000001f05037819 */ /* 0x000fce00000006ff */
.L_x_98:
        /* <DEDUP_REMOVED lines=11> */
.L_x_99:
        /* <DEDUP_REMOVED lines=11> */
.L_x_100:
        /* <DEDUP_REMOVED lines=11> */
.L_x_101:
        /* <DEDUP_REMOVED lines=11> */
.L_x_102:
        /* <DEDUP_REMOVED lines=11> */
.L_x_103:
        /* <DEDUP_REMOVED lines=11> */
.L_x_104:
        /* <DEDUP_REMOVED lines=11> */
.L_x_105:
        /* <DEDUP_REMOVED lines=11> */
.L_x_106:
        /* <DEDUP_REMOVED lines=11> */
.L_x_107:
        /* <DEDUP_REMOVED lines=11> */
.L_x_108:
        /* <DEDUP_REMOVED lines=11> */
.L_x_109:
        /* <DEDUP_REMOVED lines=11> */
.L_x_110:
[----:B0-----:R0:W1:Y:S02]  /*4d60*/  SYNCS.PHASECHK.TRANS64.TRYWAIT P0, [R11+URZ], R0 ;  /* 0x000000000b0075a7 */ /* 0x001064000800017f */
[----:B-1----:R-:W-:Y:S05]  /*4d70*/  @!P0 NANOSLEEP.SYNCS 0x989680 ;  /* 0x009896800000895d */ /* 0x002fea0003900000 */
[----:B------:R-:W1:Y:S02]  /*4d80*/  @!P0 SYNCS.PHASECHK.TRANS64 P0, [R11+URZ], R0 ;  /* 0x000000000b0085a7 */ /* 0x000e64000800007f */
[----:B-1----:R-:W-:Y:S05]  /*4d90*/  @P0 EXIT ;  /* 0x000000000000094d */ /* 0x002fea0003800000 */
[----:B------:R-:W-:Y:S05]  /*4da0*/  BRA `(.L_x_110) ;  /* 0xfffffffc00ec7947 */ /* 0x000fea000383ffff */
.L_x_111:
[----:B------:R-:W-:-:S00]  /*4db0*/  BRA `(.L_x_111) ;  /* 0xfffffffc00fc7947 */ /* 0x000fc0000383ffff */
[----:B------:R-:W-:-:S00]  /*4dc0*/  NOP ;  /* 0x0000000000007918 */ /* 0x000fc00000000000 */
        /* <DEDUP_REMOVED lines=11> */
.L_x_112:


//--------------------- .nv.shared._ZN7cutlass13device_kernelINS_4conv6kernel13ConvUniversalINS1_16ConvProblemShapeILNS1_8OperatorE1ELi2EEENS1_10collective14CollectiveConvINS1_46MainloopSm90TmaGmmaWarpSpecializedImplicitGemmILS5_1ELi14ELi2EN4cute5tupleIJNSA_1CILi2EEENSC_ILi1EEESE_EEENS1_36KernelImplicitTmaWarpSpecializedSm90ELi1EEENSB_IJNSC_ILi64EEESI_NSB_IJSI_EEEEEENS_10bfloat16_tESL_NSA_8TiledMMAINSA_8MMA_AtomIJNSA_4SM904GMMA27MMA_64x64x16_F32BF16BF16_SSILNSP_5MajorE0ELSR_1ELNSP_7ScaleInE1ELSS_1EEEEEENSA_6LayoutINSB_IJSE_SE_SE_EEENSB_IJNSC_ILi0EEESX_SX_EEEEENSB_IJNSA_10UnderscoreES10_S10_EEEEENS7_6detail26Sm90ImplicitGemmTileTraitsINSA_20SM90_TMA_LOAD_IM2COLENSA_14ComposedLayoutINSA_7SwizzleILi3ELi4ELi3EEENSA_18smem_ptr_flag_bitsILi16EEENSV_INSB_IJNSB_IJNSC_ILi8EEES1B_EEENSB_IJSI_SE_EEENSB_IJSE_NSC_ILi14EEEEEEEEENSB_IJNSB_IJSI_NSC_ILi512EEEEEENSB_IJSE_SX_EEENSB_IJSX_NSC_ILi4096EEEEEEEEEEEEEvEENS14_INSA_23SM90_TMA_LOAD_MULTICASTENS16_IS18_S1A_NSV_INSB_IJS1D_S1C_S1F_EEENSB_IJS1J_S1I_S1L_EEEEEEEvEEEENS_8epilogue10collective6detail29Sm90TmaWarpSpecializedAdapterINS1Y_15DefaultEpilogueISL_NSB_IJNSB_IJlllEEESE_SX_EEES23_NS1X_6thread17LinearCombinationISL_Li1EffLNS24_9ScaleType4KindE0ELNS_15FloatRoundStyleE2ESL_EENS_4gemm15EpilogueDefaultEEEEEvvEEEEvNT_6ParamsE --------------------------
	.section	.nv.shared._ZN7cutlass13device_kernelINS_4conv6kernel13ConvUniversalINS1_16ConvProblemShapeILNS1_8OperatorE1ELi2EEENS1_10collective14CollectiveConvINS1_46MainloopSm90TmaGmmaWarpSpecializedImplicitGemmILS5_1ELi14ELi2EN4cute5tupleIJNSA_1CILi2EEENSC_ILi1EEESE_EEENS1_36KernelImplicitTmaWarpSpecializedSm90ELi1EEENSB_IJNSC_ILi64EEESI_NSB_IJSI_EEEEEENS_10bfloat16_tESL_NSA_8TiledMMAINSA_8MMA_AtomIJNSA_4SM904GMMA27MMA_64x64x16_F32BF16BF16_SSILNSP_5MajorE0ELSR_1ELNSP_7ScaleInE1ELSS_1EEEEEENSA_6LayoutINSB_IJSE_SE_SE_EEENSB_IJNSC_ILi0EEESX_SX_EEEEENSB_IJNSA_10UnderscoreES10_S10_EEEEENS7_6detail26Sm90ImplicitGemmTileTraitsINSA_20SM90_TMA_LOAD_IM2COLENSA_14ComposedLayoutINSA_7SwizzleILi3ELi4ELi3EEENSA_18smem_ptr_flag_bitsILi16EEENSV_INSB_IJNSB_IJNSC_ILi8EEES1B_EEENSB_IJSI_SE_EEENSB_IJSE_NSC_ILi14EEEEEEEEENSB_IJNSB_IJSI_NSC_ILi512EEEEEENSB_IJSE_SX_EEENSB_IJSX_NSC_ILi4096EEEEEEEEEEEEEvEENS14_INSA_23SM90_TMA_LOAD_MULTICASTENS16_IS18_S1A_NSV_INSB_IJS1D_S1C_S1F_EEENSB_IJS1J_S1I_S1L_EEEEEEEvEEEENS_8epilogue10collective6detail29Sm90TmaWarpSpecializedAdapterINS1Y_15DefaultEpilogueISL_NSB_IJNSB_IJlllEEESE_SX_EEES23_NS1X_6thread17LinearCombinationISL_Li1EffLNS24_9ScaleType4KindE0ELNS_15FloatRoundStyleE2ESL_EENS_4gemm15EpilogueDefaultEEEEEvvEEEEvNT_6ParamsE,"aw",@nobits
	.sectionflags	@""
	.align	16
	.zero		1024


//--------------------- .nv.shared.reserved.0     --------------------------
	.section	.nv.shared.reserved.0,"aw",@nobits
	.weak		__nv_reservedSMEM_offset_0_alias
	.size		__nv_reservedSMEM_offset_0_alias, 0, 0
	.other		__nv_reservedSMEM_offset_0_alias,@"STO_CUDA_RESERVED_SHARED STV_DEFAULT"
__nv_reservedSMEM_offset_0_alias:
	.zero		0


//--------------------- .nv.global                --------------------------
	.section	.nv.global,"aw",@nobits
.nv.global:
	.type		_ZN39_INTERNAL_f16a7291_4_k_cu_d59fdd64_31514cute1_E,@object
	.size		_ZN39_INTERNAL_f16a7291_4_k_cu_d59fdd64_31514cute1_E,(_ZN39_INTERNAL_f16a7291_4_k_cu_d59fdd64_31514cuda3std3__45__cpo6cbeginE - _ZN39_INTERNAL_f16a7291_4_k_cu_d59fdd64_31514cute1_E)
_ZN39_INTERNAL_f16a7291_4_k_cu_d59fdd64_31514cute1_E:
	.zero		1
	.type		_ZN39_INTERNAL_f16a7291_4_k_cu_d59fdd64_31514cuda3std3__45__cpo6cbeginE,@object
	.size		_ZN39_INTERNAL_f16a7291_4_k_cu_d59fdd64_31514cuda3std3__45__cpo6cbeginE,(_ZN39_INTERNAL_f16a7291_4_k_cu_d59fdd64_31514cuda3std3__48in_placeE - _ZN39_INTERNAL_f16a7291_4_k_cu_d59fdd64_31514cuda3std3__45__cpo6cbeginE)
_ZN39_INTERNAL_f16a7291_4_k_cu_d59fdd64_31514cuda3std3__45__cpo6cbeginE:
	.zero		1
	.type		_ZN39_INTERNAL_f16a7291_4_k_cu_d59fdd64_31514cuda3std3__48in_placeE,@object
	.size		_ZN39_INTERNAL_f16a7291_4_k_cu_d59fdd64_31514cuda3std3__48in_placeE,(_ZN39_INTERNAL_f16a7291_4_k_cu_d59fdd64_31514cuda3std6ranges3__45__cpo9iter_moveE - _ZN39_INTERNAL_f16a7291_4_k_cu_d59fdd64_31514cuda3std3__48in_placeE)
_ZN39_INTERNAL_f16a7291_4_k_cu_d59fdd64_31514cuda3std3__48in_placeE:
	.zero		1
	.type		_ZN39_INTERNAL_f16a7291_4_k_cu_d59fdd64_31514cuda3std6ranges3__45__cpo9iter_moveE,@object
	.size		_ZN39_INTERNAL_f16a7291_4_k_cu_d59fdd64_31514cuda3std6ranges3__45__cpo9iter_moveE,(_ZN39_INTERNAL_f16a7291_4_k_cu_d59fdd64_31514cuda3std3__45__cpo5beginE - _ZN39_INTERNAL_f16a7291_4_k_cu_d59fdd64_31514cuda3std6ranges3__45__cpo9iter_moveE)
_ZN39_INTERNAL_f16a7291_4_k_cu_d59fdd64_31514cuda3std6ranges3__45__cpo9iter_moveE:
	.zero		1
	.type		_ZN39_INTERNAL_f16a7291_4_k_cu_d59fdd64_31514cuda3std3__45__cpo5beginE,@object
	.size		_ZN39_INTERNAL_f16a7291_4_k_cu_d59fdd64_31514cuda3std3__45__cpo5beginE,(_ZN39_INTERNAL_f16a7291_4_k_cu_d59fdd64_31514cuda3std3__441_GLOBAL__N__f16a7291_4_k_cu_d59fdd64_31516ignoreE - _ZN39_INTERNAL_f16a7291_4_k_cu_d59fdd64_31514cuda3std3__45__cpo5beginE)
_ZN39_INTERNAL_f16a7291_4_k_cu_d59fdd64_31514cuda3std3__45__cpo5beginE:
	.zero		1
	.type		_ZN39_INTERNAL_f16a7291_4_k_cu_d59fdd64_31514cuda3std3__441_GLOBAL__N__f16a7291_4_k_cu_d59fdd64_31516ignoreE,@object
	.size		_ZN39_INTERNAL_f16a7291_4_k_cu_d59fdd64_31514cuda3std3__441_GLOBAL__N__f16a7291_4_k_cu_d59fdd64_31516ignoreE,(_ZN39_INTERNAL_f16a7291_4_k_cu_d59fdd64_31514cute7productE - _ZN39_INTERNAL_f16a7291_4_k_cu_d59fdd64_31514cuda3std3__441_GLOBAL__N__f16a7291_4_k_cu_d59fdd64_31516ignoreE)
_ZN39_INTERNAL_f16a7291_4_k_cu_d59fdd64_31514cuda3std3__441_GLOBAL__N__f16a7291_4_k_cu_d59fdd64_31516ignoreE:
	.zero		1
	.type		_ZN39_INTERNAL_f16a7291_4_k_cu_d59fdd64_31514cute7productE,@object
	.size		_ZN39_INTERNAL_f16a7291_4_k_cu_d59fdd64_31514cute7productE,(_ZN39_INTERNAL_f16a7291_4_k_cu_d59fdd64_31514cuda3std3__45__cpo3endE - _ZN39_INTERNAL_f16a7291_4_k_cu_d59fdd64_31514cute7productE)
_ZN39_INTERNAL_f16a7291_4_k_cu_d59fdd64_31514cute7productE:
	.zero		1
	.type		_ZN39_INTERNAL_f16a7291_4_k_cu_d59fdd64_31514cuda3std3__45__cpo3endE,@object
	.size		_ZN39_INTERNAL_f16a7291_4_k_cu_d59fdd64_31514cuda3std3__45__cpo3endE,(_ZN39_INTERNAL_f16a7291_4_k_cu_d59fdd64_31514cuda3std3__419piecewise_constructE - _ZN39_INTERNAL_f16a7291_4_k_cu_d59fdd64_31514cuda3std3__45__cpo3endE)
_ZN39_INTERNAL_f16a7291_4_k_cu_d59fdd64_31514cuda3std3__45__cpo3endE:
	.zero		1
	.type		_ZN39_INTERNAL_f16a7291_4_k_cu_d59fdd64_31514cuda3std3__419piecewise_constructE,@object
	.size		_ZN39_INTERNAL_f16a7291_4_k_cu_d59fdd64_31514cuda3std3__419piecewise_constructE,(_ZN39_INTERNAL_f16a7291_4_k_cu_d59fdd64_31514cuda3std3__45__cpo4cendE - _ZN39_INTERNAL_f16a7291_4_k_cu_d59fdd64_31514cuda3std3__419piecewise_constructE)
_ZN39_INTERNAL_f16a7291_4_k_cu_d59fdd64_31514cuda3std3__419piecewise_constructE:
	.zero		1
	.type		_ZN39_INTERNAL_f16a7291_4_k_cu_d59fdd64_31514cuda3std3__45__cpo4cendE,@object
	.size		_ZN39_INTERNAL_f16a7291_4_k_cu_d59fdd64_31514cuda3std3__45__cpo4cendE,(_ZN39_INTERNAL_f16a7291_4_k_cu_d59fdd64_31514cuda3std6ranges3__45__cpo4swapE - _ZN39_INTERNAL_f16a7291_4_k_cu_d59fdd64_31514cuda3std3__45__cpo4cendE)
_ZN39_INTERNAL_f16a7291_4_k_cu_d59fdd64_31514cuda3std3__45__cpo4cendE:
	.zero		1
	.type		_ZN39_INTERNAL_f16a7291_4_k_cu_d59fdd64_31514cuda3std6ranges3__45__cpo4swapE,@object
	.size		_ZN39_INTERNAL_f16a7291_4_k_cu_d59fdd64_31514cuda3std6ranges3__45__cpo4swapE,(.L_7 - _ZN39_INTERNAL_f16a7291_4_k_cu_d59fdd64_31514cuda3std6ranges3__45__cpo4swapE)
_ZN39_INTERNAL_f16a7291_4_k_cu_d59fdd64_31514cuda3std6ranges3__45__cpo4swapE:
	.zero		1
.L_7:


//--------------------- .nv.constant0._ZN7cutlass13device_kernelINS_4conv6kernel13ConvUniversalINS1_16ConvProblemShapeILNS1_8OperatorE1ELi2EEENS1_10collective14CollectiveConvINS1_46MainloopSm90TmaGmmaWarpSpecializedImplicitGemmILS5_1ELi14ELi2EN4cute5tupleIJNSA_1CILi2EEENSC_ILi1EEESE_EEENS1_36KernelImplicitTmaWarpSpecializedSm90ELi1EEENSB_IJNSC_ILi64EEESI_NSB_IJSI_EEEEEENS_10bfloat16_tESL_NSA_8TiledMMAINSA_8MMA_AtomIJNSA_4SM904GMMA27MMA_64x64x16_F32BF16BF16_SSILNSP_5MajorE0ELSR_1ELNSP_7ScaleInE1ELSS_1EEEEEENSA_6LayoutINSB_IJSE_SE_SE_EEENSB_IJNSC_ILi0EEESX_SX_EEEEENSB_IJNSA_10UnderscoreES10_S10_EEEEENS7_6detail26Sm90ImplicitGemmTileTraitsINSA_20SM90_TMA_LOAD_IM2COLENSA_14ComposedLayoutINSA_7SwizzleILi3ELi4ELi3EEENSA_18smem_ptr_flag_bitsILi16EEENSV_INSB_IJNSB_IJNSC_ILi8EEES1B_EEENSB_IJSI_SE_EEENSB_IJSE_NSC_ILi14EEEEEEEEENSB_IJNSB_IJSI_NSC_ILi512EEEEEENSB_IJSE_SX_EEENSB_IJSX_NSC_ILi4096EEEEEEEEEEEEEvEENS14_INSA_23SM90_TMA_LOAD_MULTICASTENS16_IS18_S1A_NSV_INSB_IJS1D_S1C_S1F_EEENSB_IJS1J_S1I_S1L_EEEEEEEvEEEENS_8epilogue10collective6detail29Sm90TmaWarpSpecializedAdapterINS1Y_15DefaultEpilogueISL_NSB_IJNSB_IJlllEEESE_SX_EEES23_NS1X_6thread17LinearCombinationISL_Li1EffLNS24_9ScaleType4KindE0ELNS_15FloatRoundStyleE2ESL_EENS_4gemm15EpilogueDefaultEEEEEvvEEEEvNT_6ParamsE --------------------------
	.section	.nv.constant0._ZN7cutlass13device_kernelINS_4conv6kernel13ConvUniversalINS1_16ConvProblemShapeILNS1_8OperatorE1ELi2EEENS1_10collective14CollectiveConvINS1_46MainloopSm90TmaGmmaWarpSpecializedImplicitGemmILS5_1ELi14ELi2EN4cute5tupleIJNSA_1CILi2EEENSC_ILi1EEESE_EEENS1_36KernelImplicitTmaWarpSpecializedSm90ELi1EEENSB_IJNSC_ILi64EEESI_NSB_IJSI_EEEEEENS_10bfloat16_tESL_NSA_8TiledMMAINSA_8MMA_AtomIJNSA_4SM904GMMA27MMA_64x64x16_F32BF16BF16_SSILNSP_5MajorE0ELSR_1ELNSP_7ScaleInE1ELSS_1EEEEEENSA_6LayoutINSB_IJSE_SE_SE_EEENSB_IJNSC_ILi0EEESX_SX_EEEEENSB_IJNSA_10UnderscoreES10_S10_EEEEENS7_6detail26Sm90ImplicitGemmTileTraitsINSA_20SM90_TMA_LOAD_IM2COLENSA_14ComposedLayoutINSA_7SwizzleILi3ELi4ELi3EEENSA_18smem_ptr_flag_bitsILi16EEENSV_INSB_IJNSB_IJNSC_ILi8EEES1B_EEENSB_IJSI_SE_EEENSB_IJSE_NSC_ILi14EEEEEEEEENSB_IJNSB_IJSI_NSC_ILi512EEEEEENSB_IJSE_SX_EEENSB_IJSX_NSC_ILi4096EEEEEEEEEEEEEvEENS14_INSA_23SM90_TMA_LOAD_MULTICASTENS16_IS18_S1A_NSV_INSB_IJS1D_S1C_S1F_EEENSB_IJS1J_S1I_S1L_EEEEEEEvEEEENS_8epilogue10collective6detail29Sm90TmaWarpSpecializedAdapterINS1Y_15DefaultEpilogueISL_NSB_IJNSB_IJlllEEESE_SX_EEES23_NS1X_6thread17LinearCombinationISL_Li1EffLNS24_9ScaleType4KindE0ELNS_15FloatRoundStyleE2ESL_EENS_4gemm15EpilogueDefaultEEEEEvvEEEEvNT_6ParamsE,"a",@progbits
	.sectionflags	@""
	.align	4
.nv.constant0._ZN7cutlass13device_kernelINS_4conv6kernel13ConvUniversalINS1_16ConvProblemShapeILNS1_8OperatorE1ELi2EEENS1_10collective14CollectiveConvINS1_46MainloopSm90TmaGmmaWarpSpecializedImplicitGemmILS5_1ELi14ELi2EN4cute5tupleIJNSA_1CILi2EEENSC_ILi1EEESE_EEENS1_36KernelImplicitTmaWarpSpecializedSm90ELi1EEENSB_IJNSC_ILi64EEESI_NSB_IJSI_EEEEEENS_10bfloat16_tESL_NSA_8TiledMMAINSA_8MMA_AtomIJNSA_4SM904GMMA27MMA_64x64x16_F32BF16BF16_SSILNSP_5MajorE0ELSR_1ELNSP_7ScaleInE1ELSS_1EEEEEENSA_6LayoutINSB_IJSE_SE_SE_EEENSB_IJNSC_ILi0EEESX_SX_EEEEENSB_IJNSA_10UnderscoreES10_S10_EEEEENS7_6detail26Sm90ImplicitGemmTileTraitsINSA_20SM90_TMA_LOAD_IM2COLENSA_14ComposedLayoutINSA_7SwizzleILi3ELi4ELi3EEENSA_18smem_ptr_flag_bitsILi16EEENSV_INSB_IJNSB_IJNSC_ILi8EEES1B_EEENSB_IJSI_SE_EEENSB_IJSE_NSC_ILi14EEEEEEEEENSB_IJNSB_IJSI_NSC_ILi512EEEEEENSB_IJSE_SX_EEENSB_IJSX_NSC_ILi4096EEEEEEEEEEEEEvEENS14_INSA_23SM90_TMA_LOAD_MULTICASTENS16_IS18_S1A_NSV_INSB_IJS1D_S1C_S1F_EEENSB_IJS1J_S1I_S1L_EEEEEEEvEEEENS_8epilogue10collective6detail29Sm90TmaWarpSpecializedAdapterINS1Y_15DefaultEpilogueISL_NSB_IJNSB_IJlllEEESE_SX_EEES23_NS1X_6thread17LinearCombinationISL_Li1EffLNS24_9ScaleType4KindE0ELNS_15FloatRoundStyleE2ESL_EENS_4gemm15EpilogueDefaultEEEEEvvEEEEvNT_6ParamsE:
	.zero		1536


//--------------------- SYMBOLS --------------------------

	.type		.nv.reservedSmem.offset0,@object
	.size		.nv.reservedSmem.offset0,0x4
